// auto-generated by cutlass_sweep.gemm — config: {"arch": "sm_90", "cluster_m": 1, "cluster_n": 2, "dtype": "int8", "stages": 0, "tile_k": 32, "tile_m": 64, "tile_n": 256}
#include "cutlass/cutlass.h"
#include "cutlass/gemm/collective/collective_builder.hpp"
#include "cutlass/gemm/device/gemm_universal_adapter.h"
#include "cutlass/gemm/kernel/gemm_universal.hpp"
#include "cutlass/epilogue/collective/collective_builder.hpp"

using ElemA = int8_t;
using ElemB = int8_t;
using ElemCD = int8_t;
using Acc  = int32_t;
using TileShape    = cute::Shape<cute::_64, cute::_256, cute::_32>;
using ClusterShape = cute::Shape<cute::_1, cute::_2, cute::_1>;

using CollectiveEpilogue = typename cutlass::epilogue::collective::CollectiveBuilder<
    cutlass::arch::Sm90, cutlass::arch::OpClassTensorOp,
    TileShape, ClusterShape,
    cutlass::epilogue::collective::EpilogueTileAuto,
    Acc, Acc,
    ElemCD, cutlass::layout::RowMajor, 128 / cutlass::sizeof_bits<ElemCD>::value,
    ElemCD, cutlass::layout::RowMajor, 128 / cutlass::sizeof_bits<ElemCD>::value,
    cutlass::epilogue::collective::EpilogueScheduleAuto
  >::CollectiveOp;

using CollectiveMainloop = typename cutlass::gemm::collective::CollectiveBuilder<
    cutlass::arch::Sm90, cutlass::arch::OpClassTensorOp,
    ElemA, cutlass::layout::RowMajor, 128 / cutlass::sizeof_bits<ElemA>::value,
    ElemB, cutlass::layout::ColumnMajor, 128 / cutlass::sizeof_bits<ElemB>::value,
    Acc,
    TileShape, ClusterShape,
    cutlass::gemm::collective::StageCountAutoCarveout<static_cast<int>(sizeof(typename CollectiveEpilogue::SharedStorage))>,
    cutlass::gemm::collective::KernelScheduleAuto
  >::CollectiveOp;

using GemmKernel = cutlass::gemm::kernel::GemmUniversal<
    cute::Shape<int,int,int,int>,
    CollectiveMainloop,
    CollectiveEpilogue
>;
using Gemm = cutlass::gemm::device::GemmUniversalAdapter<GemmKernel>;

// Force the device kernel symbol into the cubin without needing a host main.
auto* _anchor = &cutlass::device_kernel<GemmKernel>;


// ===== COMPILED SASS (sm_90a) =====

	.target	sm_90a

	.elftype	@"ET_EXEC"


//--------------------- .note.nv.tkinfo           --------------------------
	.section	.note.nv.tkinfo,"",@"SHT_NOTE"
	.sectionflags	@"SHF_NOTE_NV_TKINFO"
	.tkinfo
        /*0018*/ 	.word	0x00000002
        /*0030*/ 	.string	""
        /*0030*/ 	.string	"ptxas"
        /*0030*/ 	.string	"Cuda compilation tools, release 13.0, V13.0.88"
        /*0030*/ 	.string	"Build cuda_13.0.r13.0/compiler.36424714_0"
        /*0030*/ 	.string	"-arch sm_90a -m 64 "



//--------------------- .note.nv.cuinfo           --------------------------
	.section	.note.nv.cuinfo,"",@"SHT_NOTE"
	.sectionflags	@"SHF_NOTE_NV_CUINFO"
        /*0018*/ 	.short	0x0002
        /*001a*/ 	.short	0x005a
        /*001c*/ 	.short	0x0082
	.zero		2


//--------------------- .nv.info                  --------------------------
	.section	.nv.info,"",@"SHT_CUDA_INFO"
	.align	4


	//----- nvinfo : EIATTR_REGCOUNT
	.align		4
        /*0000*/ 	.byte	0x04, 0x2f
        /*0002*/ 	.short	(.L_15 - .L_14)
	.align		4
.L_14:
        /*0004*/ 	.word	index@(_ZN7cutlass13device_kernelINS_4gemm6kernel13GemmUniversalIN4cute5tupleIJiiiiEEENS1_10collective13CollectiveMmaINS1_34MainloopSm90TmaGmmaWarpSpecializedILi22ENS5_IJNS4_1CILi1EEENSA_ILi2EEESB_EEENS1_32KernelTmaWarpSpecializedPingpongEEENS5_IJNSA_ILi64EEENSA_ILi256EEENSA_ILi32EEEEEEaNS5_IJlSB_lEEEaSK_NS4_8TiledMMAINS4_8MMA_AtomIJNS4_4SM904GMMA27MMA_64x256x32_S32S8S8_SS_TNEEEENS4_6LayoutINS5_IJSB_SB_SB_EEENS5_IJNSA_ILi0EEEST_ST_EEEEENS5_IJNS4_10UnderscoreESW_SW_EEEEENS4_23SM90_TMA_LOAD_MULTICASTENS4_14ComposedLayoutINS4_7SwizzleILi1ELi4ELi3EEENS4_18smem_ptr_flag_bitsILi8EEENSR_INS5_IJNSA_ILi8EEESI_EEENS5_IJSI_SB_EEEEEEEvNS4_8identityENS4_13SM90_TMA_LOADES19_vS1A_EENS_8epilogue10collective6detail29Sm90TmaWarpSpecializedAdapterINS1E_15DefaultEpilogueIaSK_SK_NS1D_6thread17LinearCombinationIaLi1EiiLNS1I_9ScaleType4KindE0ELNS_15FloatRoundStyleE2EaEENS1_15EpilogueDefaultEEEEEvvEEEEvNT_6ParamsE)
        /*0008*/ 	.word	0x000000a8


	//----- nvinfo : EIATTR_FRAME_SIZE
	.align		4
.L_15:
        /*000c*/ 	.byte	0x04, 0x11
        /*000e*/ 	.short	(.L_17 - .L_16)
	.align		4
.L_16:
        /*0010*/ 	.word	index@(_ZN7cutlass13device_kernelINS_4gemm6kernel13GemmUniversalIN4cute5tupleIJiiiiEEENS1_10collective13CollectiveMmaINS1_34MainloopSm90TmaGmmaWarpSpecializedILi22ENS5_IJNS4_1CILi1EEENSA_ILi2EEESB_EEENS1_32KernelTmaWarpSpecializedPingpongEEENS5_IJNSA_ILi64EEENSA_ILi256EEENSA_ILi32EEEEEEaNS5_IJlSB_lEEEaSK_NS4_8TiledMMAINS4_8MMA_AtomIJNS4_4SM904GMMA27MMA_64x256x32_S32S8S8_SS_TNEEEENS4_6LayoutINS5_IJSB_SB_SB_EEENS5_IJNSA_ILi0EEEST_ST_EEEEENS5_IJNS4_10UnderscoreESW_SW_EEEEENS4_23SM90_TMA_LOAD_MULTICASTENS4_14ComposedLayoutINS4_7SwizzleILi1ELi4ELi3EEENS4_18smem_ptr_flag_bitsILi8EEENSR_INS5_IJNSA_ILi8EEESI_EEENS5_IJSI_SB_EEEEEEEvNS4_8identityENS4_13SM90_TMA_LOADES19_vS1A_EENS_8epilogue10collective6detail29Sm90TmaWarpSpecializedAdapterINS1E_15DefaultEpilogueIaSK_SK_NS1D_6thread17LinearCombinationIaLi1EiiLNS1I_9ScaleType4KindE0ELNS_15FloatRoundStyleE2EaEENS1_15EpilogueDefaultEEEEEvvEEEEvNT_6ParamsE)
        /*0014*/ 	.word	0x00000008


	//----- nvinfo : EIATTR_MIN_STACK_SIZE
	.align		4
.L_17:
        /*0018*/ 	.byte	0x04, 0x12
        /*001a*/ 	.short	(.L_19 - .L_18)
	.align		4
.L_18:
        /*001c*/ 	.word	index@(_ZN7cutlass13device_kernelINS_4gemm6kernel13GemmUniversalIN4cute5tupleIJiiiiEEENS1_10collective13CollectiveMmaINS1_34MainloopSm90TmaGmmaWarpSpecializedILi22ENS5_IJNS4_1CILi1EEENSA_ILi2EEESB_EEENS1_32KernelTmaWarpSpecializedPingpongEEENS5_IJNSA_ILi64EEENSA_ILi256EEENSA_ILi32EEEEEEaNS5_IJlSB_lEEEaSK_NS4_8TiledMMAINS4_8MMA_AtomIJNS4_4SM904GMMA27MMA_64x256x32_S32S8S8_SS_TNEEEENS4_6LayoutINS5_IJSB_SB_SB_EEENS5_IJNSA_ILi0EEEST_ST_EEEEENS5_IJNS4_10UnderscoreESW_SW_EEEEENS4_23SM90_TMA_LOAD_MULTICASTENS4_14ComposedLayoutINS4_7SwizzleILi1ELi4ELi3EEENS4_18smem_ptr_flag_bitsILi8EEENSR_INS5_IJNSA_ILi8EEESI_EEENS5_IJSI_SB_EEEEEEEvNS4_8identityENS4_13SM90_TMA_LOADES19_vS1A_EENS_8epilogue10collective6detail29Sm90TmaWarpSpecializedAdapterINS1E_15DefaultEpilogueIaSK_SK_NS1D_6thread17LinearCombinationIaLi1EiiLNS1I_9ScaleType4KindE0ELNS_15FloatRoundStyleE2EaEENS1_15EpilogueDefaultEEEEEvvEEEEvNT_6ParamsE)
        /*0020*/ 	.word	0x00000008
.L_19:


//--------------------- .nv.compat                --------------------------
	.section	.nv.compat,"",@"SHT_CUDA_COMPAT_INFO"
	.align	4
        /*0000*/ 	.byte	0x02, 0x09, 0x01, 0x00, 0x02, 0x02, 0x04, 0x00, 0x02, 0x05, 0x05, 0x00, 0x03, 0x07, 0x01, 0x01
        /*0010*/ 	.byte	0x02, 0x03, 0x01, 0x00, 0x02, 0x06, 0x01, 0x00, 0x04, 0x0b, 0x08, 0x00, 0x00, 0x00, 0x00, 0x00
        /*0020*/ 	.byte	0x00, 0x00, 0x00, 0x00


//--------------------- .nv.info._ZN7cutlass13device_kernelINS_4gemm6kernel13GemmUniversalIN4cute5tupleIJiiiiEEENS1_10collective13CollectiveMmaINS1_34MainloopSm90TmaGmmaWarpSpecializedILi22ENS5_IJNS4_1CILi1EEENSA_ILi2EEESB_EEENS1_32KernelTmaWarpSpecializedPingpongEEENS5_IJNSA_ILi64EEENSA_ILi256EEENSA_ILi32EEEEEEaNS5_IJlSB_lEEEaSK_NS4_8TiledMMAINS4_8MMA_AtomIJNS4_4SM904GMMA27MMA_64x256x32_S32S8S8_SS_TNEEEENS4_6LayoutINS5_IJSB_SB_SB_EEENS5_IJNSA_ILi0EEEST_ST_EEEEENS5_IJNS4_10UnderscoreESW_SW_EEEEENS4_23SM90_TMA_LOAD_MULTICASTENS4_14ComposedLayoutINS4_7SwizzleILi1ELi4ELi3EEENS4_18smem_ptr_flag_bitsILi8EEENSR_INS5_IJNSA_ILi8EEESI_EEENS5_IJSI_SB_EEEEEEEvNS4_8identityENS4_13SM90_TMA_LOADES19_vS1A_EENS_8epilogue10collective6detail29Sm90TmaWarpSpecializedAdapterINS1E_15DefaultEpilogueIaSK_SK_NS1D_6thread17LinearCombinationIaLi1EiiLNS1I_9ScaleType4KindE0ELNS_15FloatRoundStyleE2EaEENS1_15EpilogueDefaultEEEEEvvEEEEvNT_6ParamsE --------------------------
	.section	.nv.info._ZN7cutlass13device_kernelINS_4gemm6kernel13GemmUniversalIN4cute5tupleIJiiiiEEENS1_10collective13CollectiveMmaINS1_34MainloopSm90TmaGmmaWarpSpecializedILi22ENS5_IJNS4_1CILi1EEENSA_ILi2EEESB_EEENS1_32KernelTmaWarpSpecializedPingpongEEENS5_IJNSA_ILi64EEENSA_ILi256EEENSA_ILi32EEEEEEaNS5_IJlSB_lEEEaSK_NS4_8TiledMMAINS4_8MMA_AtomIJNS4_4SM904GMMA27MMA_64x256x32_S32S8S8_SS_TNEEEENS4_6LayoutINS5_IJSB_SB_SB_EEENS5_IJNSA_ILi0EEEST_ST_EEEEENS5_IJNS4_10UnderscoreESW_SW_EEEEENS4_23SM90_TMA_LOAD_MULTICASTENS4_14ComposedLayoutINS4_7SwizzleILi1ELi4ELi3EEENS4_18smem_ptr_flag_bitsILi8EEENSR_INS5_IJNSA_ILi8EEESI_EEENS5_IJSI_SB_EEEEEEEvNS4_8identityENS4_13SM90_TMA_LOADES19_vS1A_EENS_8epilogue10collective6detail29Sm90TmaWarpSpecializedAdapterINS1E_15DefaultEpilogueIaSK_SK_NS1D_6thread17LinearCombinationIaLi1EiiLNS1I_9ScaleType4KindE0ELNS_15FloatRoundStyleE2EaEENS1_15EpilogueDefaultEEEEEvvEEEEvNT_6ParamsE,"",@"SHT_CUDA_INFO"
	.sectionflags	@""
	.align	4


	//----- nvinfo : EIATTR_CUDA_API_VERSION
	.align		4
        /*0000*/ 	.byte	0x04, 0x37
        /*0002*/ 	.short	(.L_21 - .L_20)
.L_20:
        /*0004*/ 	.word	0x00000082


	//----- nvinfo : EIATTR_KPARAM_INFO
	.align		4
.L_21:
        /*0008*/ 	.byte	0x04, 0x17
        /*000a*/ 	.short	(.L_23 - .L_22)
.L_22:
        /*000c*/ 	.word	0x00000000
        /*0010*/ 	.short	0x0000
        /*0012*/ 	.short	0x0070
        /*0014*/ 	.byte	0x00, 0xf0, 0x01, 0x10


	//----- nvinfo : EIATTR_SPARSE_MMA_MASK
	.align		4
.L_23:
        /*0018*/ 	.byte	0x03, 0x50
        /*001a*/ 	.short	0x0000


	//----- nvinfo : EIATTR_MAXREG_COUNT
	.align		4
        /*001c*/ 	.byte	0x03, 0x1b
        /*001e*/ 	.short	0x00a8


	//----- nvinfo : EIATTR_NUM_BARRIERS
	.align		4
        /*0020*/ 	.byte	0x02, 0x4c
        /*0022*/ 	.byte	0x01
	.zero		1


	//----- nvinfo : EIATTR_EXTERNS
	.align		4
        /*0024*/ 	.byte	0x04, 0x0f
        /*0026*/ 	.short	(.L_25 - .L_24)


	//   ....[0]....
	.align		4
.L_24:
        /*0028*/ 	.word	index@(__assertfail)


	//----- nvinfo : EIATTR_ANNOTATIONS
	.align		4
.L_25:
        /*002c*/ 	.byte	0x04, 0x55
        /*002e*/ 	.short	(.L_27 - .L_26)


	//   ....[0]....
.L_26:
        /*0030*/ 	.word	0x00000001
        /*0034*/ 	.byte	0xb0, 0x0f, 0x00, 0x00, 0x01, 0x00, 0x00, 0x00, 0xd0, 0x84, 0x00, 0x00, 0x01, 0x00, 0x00, 0x00
        /*0044*/ 	.byte	0x50, 0x91, 0x00, 0x00


	//----- nvinfo : EIATTR_MERCURY_ISA_VERSION
	.align		4
.L_27:
        /*0048*/ 	.byte	0x03, 0x5f
        /*004a*/ 	.short	0x0101


	//----- nvinfo : EIATTR_INT_WARP_WIDE_INSTR_OFFSETS
	.align		4
        /*004c*/ 	.byte	0x04, 0x31
        /*004e*/ 	.short	(.L_29 - .L_28)


	//   ....[0]....
.L_28:
        /*0050*/ 	.word	0x00000700


	//   ....[1]....
        /*0054*/ 	.word	0x00000740


	//   ....[2]....
        /*0058*/ 	.word	0x00000880


	//   ....[3]....
        /*005c*/ 	.word	0x00000890


	//   ....[4]....
        /*0060*/ 	.word	0x000008b0


	//   ....[5]....
        /*0064*/ 	.word	0x000008d0


	//   ....[6]....
        /*0068*/ 	.word	0x00000980


	//   ....[7]....
        /*006c*/ 	.word	0x000009d0


	//   ....[8]....
        /*0070*/ 	.word	0x00001f40


	//----- nvinfo : EIATTR_COOP_GROUP_MASK_REGIDS
	.align		4
.L_29:
        /*0074*/ 	.byte	0x04, 0x29
        /*0076*/ 	.short	(.L_31 - .L_30)


	//   ....[0]....
.L_30:
        /*0078*/ 	.word	0xffffffff


	//   ....[1]....
        /*007c*/ 	.word	0xffffffff


	//   ....[2]....
        /*0080*/ 	.word	0xffffffff


	//   ....[3]....
        /*0084*/ 	.word	0xffffffff


	//   ....[4]....
        /*0088*/ 	.word	0xffffffff


	//   ....[5]....
        /*008c*/ 	.word	0xffffffff


	//   ....[6]....
        /*0090*/ 	.word	0xffffffff


	//----- nvinfo : EIATTR_COOP_GROUP_INSTR_OFFSETS
	.align		4
.L_31:
        /*0094*/ 	.byte	0x04, 0x28
        /*0096*/ 	.short	(.L_33 - .L_32)


	//   ....[0]....
.L_32:
        /*0098*/ 	.word	0x00000070


	//   ....[1]....
        /*009c*/ 	.word	0x00000080


	//   ....[2]....
        /*00a0*/ 	.word	0x00000140


	//   ....[3]....
        /*00a4*/ 	.word	0x00000540


	//   ....[4]....
        /*00a8*/ 	.word	0x00000580


	//   ....[5]....
        /*00ac*/ 	.word	0x00000a20


	//   ....[6]....
        /*00b0*/ 	.word	0x00000b50


	//----- nvinfo : EIATTR_REG_RECONFIG
	.align		4
.L_33:
        /*00b4*/ 	.byte	0x01, 0x54
	.zero		2


	//----- nvinfo : EIATTR_SYSCALL_OFFSETS
	.align		4
        /*00b8*/ 	.byte	0x04, 0x46
        /*00ba*/ 	.short	(.L_35 - .L_34)


	//   ....[0]....
.L_34:
        /*00bc*/ 	.word	0x000019d0


	//----- nvinfo : EIATTR_MBARRIER_INSTR_OFFSETS
	.align		4
.L_35:
        /*00c0*/ 	.byte	0x04, 0x39
        /*00c2*/ 	.short	(.L_37 - .L_36)


	//   ....[0]....
.L_36:
        /*00c4*/ 	.word	0x00000260
        /*00c8*/ 	.word	0x000000ff
        /*00cc*/ 	.word	0x00000000
        /*00d0*/ 	.short	0x0100
        /*00d2*/ 	.byte	0x08
	.zero		1


	//   ....[1]....
        /*00d4*/ 	.word	0x00000270
        /*00d8*/ 	.word	0x000000ff
        /*00dc*/ 	.word	0x000000b0
        /*00e0*/ 	.short	0x0100
        /*00e2*/ 	.byte	0x08
	.zero		1


	//   ....[2]....
        /*00e4*/ 	.word	0x00000280
        /*00e8*/ 	.word	0x000000ff
        /*00ec*/ 	.word	0x00000008
        /*00f0*/ 	.short	0x0100
        /*00f2*/ 	.byte	0x08
	.zero		1


	//   ....[3]....
        /*00f4*/ 	.word	0x00000290
        /*00f8*/ 	.word	0x000000ff
        /*00fc*/ 	.word	0x000000b8
        /*0100*/ 	.short	0x0100
        /*0102*/ 	.byte	0x08
	.zero		1


	//   ....[4]....
        /*0104*/ 	.word	0x000002a0
        /*0108*/ 	.word	0x000000ff
        /*010c*/ 	.word	0x00000010
        /*0110*/ 	.short	0x0100
        /*0112*/ 	.byte	0x08
	.zero		1


	//   ....[5]....
        /*0114*/ 	.word	0x000002b0
        /*0118*/ 	.word	0x000000ff
        /*011c*/ 	.word	0x000000c0
        /*0120*/ 	.short	0x0100
        /*0122*/ 	.byte	0x08
	.zero		1


	//   ....[6]....
        /*0124*/ 	.word	0x000002c0
        /*0128*/ 	.word	0x000000ff
        /*012c*/ 	.word	0x00000018
        /*0130*/ 	.short	0x0100
        /*0132*/ 	.byte	0x08
	.zero		1


	//   ....[7]....
        /*0134*/ 	.word	0x000002d0
        /*0138*/ 	.word	0x000000ff
        /*013c*/ 	.word	0x000000c8
        /*0140*/ 	.short	0x0100
        /*0142*/ 	.byte	0x08
	.zero		1


	//   ....[8]....
        /*0144*/ 	.word	0x000002e0
        /*0148*/ 	.word	0x000000ff
        /*014c*/ 	.word	0x00000020
        /*0150*/ 	.short	0x0100
        /*0152*/ 	.byte	0x08
	.zero		1


	//   ....[9]....
        /*0154*/ 	.word	0x000002f0
        /*0158*/ 	.word	0x000000ff
        /*015c*/ 	.word	0x000000d0
        /*0160*/ 	.short	0x0100
        /*0162*/ 	.byte	0x08
	.zero		1


	//   ....[10]....
        /*0164*/ 	.word	0x00000300
        /*0168*/ 	.word	0x000000ff
        /*016c*/ 	.word	0x00000028
        /*0170*/ 	.short	0x0100
        /*0172*/ 	.byte	0x08
	.zero		1


	//   ....[11]....
        /*0174*/ 	.word	0x00000310
        /*0178*/ 	.word	0x000000ff
        /*017c*/ 	.word	0x000000d8
        /*0180*/ 	.short	0x0100
        /*0182*/ 	.byte	0x08
	.zero		1


	//   ....[12]....
        /*0184*/ 	.word	0x00000320
        /*0188*/ 	.word	0x000000ff
        /*018c*/ 	.word	0x00000030
        /*0190*/ 	.short	0x0100
        /*0192*/ 	.byte	0x08
	.zero		1


	//   ....[13]....
        /*0194*/ 	.word	0x00000330
        /*0198*/ 	.word	0x000000ff
        /*019c*/ 	.word	0x000000e0
        /*01a0*/ 	.short	0x0100
        /*01a2*/ 	.byte	0x08
	.zero		1


	//   ....[14]....
        /*01a4*/ 	.word	0x00000340
        /*01a8*/ 	.word	0x000000ff
        /*01ac*/ 	.word	0x00000038
        /*01b0*/ 	.short	0x0100
        /*01b2*/ 	.byte	0x08
	.zero		1


	//   ....[15]....
        /*01b4*/ 	.word	0x00000350
        /*01b8*/ 	.word	0x000000ff
        /*01bc*/ 	.word	0x000000e8
        /*01c0*/ 	.short	0x0100
        /*01c2*/ 	.byte	0x08
	.zero		1


	//   ....[16]....
        /*01c4*/ 	.word	0x00000360
        /*01c8*/ 	.word	0x000000ff
        /*01cc*/ 	.word	0x00000040
        /*01d0*/ 	.short	0x0100
        /*01d2*/ 	.byte	0x08
	.zero		1


	//   ....[17]....
        /*01d4*/ 	.word	0x00000370
        /*01d8*/ 	.word	0x000000ff
        /*01dc*/ 	.word	0x000000f0
        /*01e0*/ 	.short	0x0100
        /*01e2*/ 	.byte	0x08
	.zero		1


	//   ....[18]....
        /*01e4*/ 	.word	0x00000380
        /*01e8*/ 	.word	0x000000ff
        /*01ec*/ 	.word	0x00000048
        /*01f0*/ 	.short	0x0100
        /*01f2*/ 	.byte	0x08
	.zero		1


	//   ....[19]....
        /*01f4*/ 	.word	0x00000390
        /*01f8*/ 	.word	0x000000ff
        /*01fc*/ 	.word	0x000000f8
        /*0200*/ 	.short	0x0100
        /*0202*/ 	.byte	0x08
	.zero		1


	//   ....[20]....
        /*0204*/ 	.word	0x000003a0
        /*0208*/ 	.word	0x000000ff
        /*020c*/ 	.word	0x00000050
        /*0210*/ 	.short	0x0100
        /*0212*/ 	.byte	0x08
	.zero		1


	//   ....[21]....
        /*0214*/ 	.word	0x000003b0
        /*0218*/ 	.word	0x000000ff
        /*021c*/ 	.word	0x00000100
        /*0220*/ 	.short	0x0100
        /*0222*/ 	.byte	0x08
	.zero		1


	//   ....[22]....
        /*0224*/ 	.word	0x000003c0
        /*0228*/ 	.word	0x000000ff
        /*022c*/ 	.word	0x00000058
        /*0230*/ 	.short	0x0100
        /*0232*/ 	.byte	0x08
	.zero		1


	//   ....[23]....
        /*0234*/ 	.word	0x000003d0
        /*0238*/ 	.word	0x000000ff
        /*023c*/ 	.word	0x00000108
        /*0240*/ 	.short	0x0100
        /*0242*/ 	.byte	0x08
	.zero		1


	//   ....[24]....
        /*0244*/ 	.word	0x000003e0
        /*0248*/ 	.word	0x000000ff
        /*024c*/ 	.word	0x00000060
        /*0250*/ 	.short	0x0100
        /*0252*/ 	.byte	0x08
	.zero		1


	//   ....[25]....
        /*0254*/ 	.word	0x000003f0
        /*0258*/ 	.word	0x000000ff
        /*025c*/ 	.word	0x00000110
        /*0260*/ 	.short	0x0100
        /*0262*/ 	.byte	0x08
	.zero		1


	//   ....[26]....
        /*0264*/ 	.word	0x00000400
        /*0268*/ 	.word	0x000000ff
        /*026c*/ 	.word	0x00000068
        /*0270*/ 	.short	0x0100
        /*0272*/ 	.byte	0x08
	.zero		1


	//   ....[27]....
        /*0274*/ 	.word	0x00000410
        /*0278*/ 	.word	0x000000ff
        /*027c*/ 	.word	0x00000118
        /*0280*/ 	.short	0x0100
        /*0282*/ 	.byte	0x08
	.zero		1


	//   ....[28]....
        /*0284*/ 	.word	0x00000420
        /*0288*/ 	.word	0x000000ff
        /*028c*/ 	.word	0x00000070
        /*0290*/ 	.short	0x0100
        /*0292*/ 	.byte	0x08
	.zero		1


	//   ....[29]....
        /*0294*/ 	.word	0x00000430
        /*0298*/ 	.word	0x000000ff
        /*029c*/ 	.word	0x00000120
        /*02a0*/ 	.short	0x0100
        /*02a2*/ 	.byte	0x08
	.zero		1


	//   ....[30]....
        /*02a4*/ 	.word	0x00000440
        /*02a8*/ 	.word	0x000000ff
        /*02ac*/ 	.word	0x00000078
        /*02b0*/ 	.short	0x0100
        /*02b2*/ 	.byte	0x08
	.zero		1


	//   ....[31]....
        /*02b4*/ 	.word	0x00000450
        /*02b8*/ 	.word	0x000000ff
        /*02bc*/ 	.word	0x00000128
        /*02c0*/ 	.short	0x0100
        /*02c2*/ 	.byte	0x08
	.zero		1


	//   ....[32]....
        /*02c4*/ 	.word	0x00000460
        /*02c8*/ 	.word	0x000000ff
        /*02cc*/ 	.word	0x00000080
        /*02d0*/ 	.short	0x0100
        /*02d2*/ 	.byte	0x08
	.zero		1


	//   ....[33]....
        /*02d4*/ 	.word	0x00000470
        /*02d8*/ 	.word	0x000000ff
        /*02dc*/ 	.word	0x00000130
        /*02e0*/ 	.short	0x0100
        /*02e2*/ 	.byte	0x08
	.zero		1


	//   ....[34]....
        /*02e4*/ 	.word	0x00000480
        /*02e8*/ 	.word	0x000000ff
        /*02ec*/ 	.word	0x00000088
        /*02f0*/ 	.short	0x0100
        /*02f2*/ 	.byte	0x08
	.zero		1


	//   ....[35]....
        /*02f4*/ 	.word	0x00000490
        /*02f8*/ 	.word	0x000000ff
        /*02fc*/ 	.word	0x00000138
        /*0300*/ 	.short	0x0100
        /*0302*/ 	.byte	0x08
	.zero		1


	//   ....[36]....
        /*0304*/ 	.word	0x000004a0
        /*0308*/ 	.word	0x000000ff
        /*030c*/ 	.word	0x00000090
        /*0310*/ 	.short	0x0100
        /*0312*/ 	.byte	0x08
	.zero		1


	//   ....[37]....
        /*0314*/ 	.word	0x000004b0
        /*0318*/ 	.word	0x000000ff
        /*031c*/ 	.word	0x00000140
        /*0320*/ 	.short	0x0100
        /*0322*/ 	.byte	0x08
	.zero		1


	//   ....[38]....
        /*0324*/ 	.word	0x000004c0
        /*0328*/ 	.word	0x000000ff
        /*032c*/ 	.word	0x00000098
        /*0330*/ 	.short	0x0100
        /*0332*/ 	.byte	0x08
	.zero		1


	//   ....[39]....
        /*0334*/ 	.word	0x000004d0
        /*0338*/ 	.word	0x000000ff
        /*033c*/ 	.word	0x00000148
        /*0340*/ 	.short	0x0100
        /*0342*/ 	.byte	0x08
	.zero		1


	//   ....[40]....
        /*0344*/ 	.word	0x000004e0
        /*0348*/ 	.word	0x000000ff
        /*034c*/ 	.word	0x000000a0
        /*0350*/ 	.short	0x0100
        /*0352*/ 	.byte	0x08
	.zero		1


	//   ....[41]....
        /*0354*/ 	.word	0x000004f0
        /*0358*/ 	.word	0x000000ff
        /*035c*/ 	.word	0x00000150
        /*0360*/ 	.short	0x0100
        /*0362*/ 	.byte	0x08
	.zero		1


	//   ....[42]....
        /*0364*/ 	.word	0x00000500
        /*0368*/ 	.word	0x000000ff
        /*036c*/ 	.word	0x000000a8
        /*0370*/ 	.short	0x0100
        /*0372*/ 	.byte	0x08
	.zero		1


	//   ....[43]....
        /*0374*/ 	.word	0x00000510
        /*0378*/ 	.word	0x000000ff
        /*037c*/ 	.word	0x00000158
        /*0380*/ 	.short	0x0100
        /*0382*/ 	.byte	0x08
	.zero		1


	//   ....[44]....
        /*0384*/ 	.word	0x00000a00
        /*0388*/ 	.word	0x000000ff
        /*038c*/ 	.word	0x00000190
        /*0390*/ 	.short	0x0100
        /*0392*/ 	.byte	0x08
	.zero		1


	//   ....[45]....
        /*0394*/ 	.word	0x00000aa0
        /*0398*/ 	.word	0x000000ff
        /*039c*/ 	.word	0x00000198
        /*03a0*/ 	.short	0x0100
        /*03a2*/ 	.byte	0x08
	.zero		1


	//   ....[46]....
        /*03a4*/ 	.word	0x00000ad0
        /*03a8*/ 	.word	0x000000ff
        /*03ac*/ 	.word	0x00000170
        /*03b0*/ 	.short	0x0100
        /*03b2*/ 	.byte	0x09
	.zero		1


	//   ....[47]....
        /*03b4*/ 	.word	0x00000ae0
        /*03b8*/ 	.word	0x000000ff
        /*03bc*/ 	.word	0x00000178
        /*03c0*/ 	.short	0x0100
        /*03c2*/ 	.byte	0x09
	.zero		1


	//   ....[48]....
        /*03c4*/ 	.word	0x00000af0
        /*03c8*/ 	.word	0x000000ff
        /*03cc*/ 	.word	0x00000180
        /*03d0*/ 	.short	0x0100
        /*03d2*/ 	.byte	0x09
	.zero		1


	//   ....[49]....
        /*03d4*/ 	.word	0x00000b00
        /*03d8*/ 	.word	0x000000ff
        /*03dc*/ 	.word	0x00000188
        /*03e0*/ 	.short	0x0100
        /*03e2*/ 	.byte	0x09
	.zero		1


	//   ....[50]....
        /*03e4*/ 	.word	0x000018b0
        /*03e8*/ 	.word	0x000000a1
        /*03ec*/ 	.word	0x00000000
        /*03f0*/ 	.short	0x010a
        /*03f2*/ 	.byte	0x2a
	.zero		1


	//   ....[51]....
        /*03f4*/ 	.word	0x00001a60
        /*03f8*/ 	.word	0x00000003
        /*03fc*/ 	.word	0x00000000
        /*0400*/ 	.short	0x010a
        /*0402*/ 	.byte	0x3f
	.zero		1


	//   ....[52]....
        /*0404*/ 	.word	0x00001ac0
        /*0408*/ 	.word	0x00000003
        /*040c*/ 	.word	0x00000000
        /*0410*/ 	.short	0x010a
        /*0412*/ 	.byte	0x3f
	.zero		1


	//   ....[53]....
        /*0414*/ 	.word	0x00001cb0
        /*0418*/ 	.word	0x000000ff
        /*041c*/ 	.word	0x00000000
        /*0420*/ 	.short	0x010a
        /*0422*/ 	.byte	0x04
	.zero		1


	//   ....[54]....
        /*0424*/ 	.word	0x00001cf0
        /*0428*/ 	.word	0x000000ff
        /*042c*/ 	.word	0x00000000
        /*0430*/ 	.short	0x010a
        /*0432*/ 	.byte	0x04
	.zero		1


	//   ....[55]....
        /*0434*/ 	.word	0x00001de0
        /*0438*/ 	.word	0x00000005
        /*043c*/ 	.word	0x00000000
        /*0440*/ 	.short	0x0101
        /*0442*/ 	.byte	0x3f
	.zero		1


	//   ....[56]....
        /*0444*/ 	.word	0x00001ee0
        /*0448*/ 	.word	0x000000a0
        /*044c*/ 	.word	0x00000000
        /*0450*/ 	.short	0x0101
        /*0452*/ 	.byte	0x2d
	.zero		1


	//   ....[57]....
        /*0454*/ 	.word	0x00001fe0
        /*0458*/ 	.word	0x00000003
        /*045c*/ 	.word	0x00000000
        /*0460*/ 	.short	0x0101
        /*0462*/ 	.byte	0x3f
	.zero		1


	//   ....[58]....
        /*0464*/ 	.word	0x000020a0
        /*0468*/ 	.word	0x000000a1
        /*046c*/ 	.word	0x00000010
        /*0470*/ 	.short	0x010a
        /*0472*/ 	.byte	0x2a
	.zero		1


	//   ....[59]....
        /*0474*/ 	.word	0x000084f0
        /*0478*/ 	.word	0x000000a2
        /*047c*/ 	.word	0x00000000
        /*0480*/ 	.short	0x0101
        /*0482*/ 	.byte	0x2d
	.zero		1


	//   ....[60]....
        /*0484*/ 	.word	0x00008ea0
        /*0488*/ 	.word	0x0000000d
        /*048c*/ 	.word	0x000000b0
        /*0490*/ 	.short	0x010a
        /*0492*/ 	.byte	0x3f
	.zero		1


	//   ....[61]....
        /*0494*/ 	.word	0x00009260
        /*0498*/ 	.word	0x00000005
        /*049c*/ 	.word	0x00000198
        /*04a0*/ 	.short	0x0101
        /*04a2*/ 	.byte	0x3f
	.zero		1


	//   ....[62]....
        /*04a4*/ 	.word	0x000099f0
        /*04a8*/ 	.word	0x00000007
        /*04ac*/ 	.word	0x00000000
        /*04b0*/ 	.short	0x010a
        /*04b2*/ 	.byte	0x3f
	.zero		1


	//   ....[63]....
        /*04b4*/ 	.word	0x00009a70
        /*04b8*/ 	.word	0x00000008
        /*04bc*/ 	.word	0x00000000
        /*04c0*/ 	.short	0x010a
        /*04c2*/ 	.byte	0x3f
	.zero		1


	//   ....[64]....
        /*04c4*/ 	.word	0x00009b00
        /*04c8*/ 	.word	0x00000009
        /*04cc*/ 	.word	0x00000000
        /*04d0*/ 	.short	0x010a
        /*04d2*/ 	.byte	0x3f
	.zero		1


	//   ....[65]....
        /*04d4*/ 	.word	0x00009b90
        /*04d8*/ 	.word	0x00000008
        /*04dc*/ 	.word	0x00000000
        /*04e0*/ 	.short	0x010a
        /*04e2*/ 	.byte	0x3f
	.zero		1


	//   ....[66]....
        /*04e4*/ 	.word	0x00009c20
        /*04e8*/ 	.word	0x00000009
        /*04ec*/ 	.word	0x00000000
        /*04f0*/ 	.short	0x010a
        /*04f2*/ 	.byte	0x3f
	.zero		1


	//   ....[67]....
        /*04f4*/ 	.word	0x00009cb0
        /*04f8*/ 	.word	0x00000008
        /*04fc*/ 	.word	0x00000000
        /*0500*/ 	.short	0x010a
        /*0502*/ 	.byte	0x3f
	.zero		1


	//   ....[68]....
        /*0504*/ 	.word	0x00009d40
        /*0508*/ 	.word	0x00000009
        /*050c*/ 	.word	0x00000000
        /*0510*/ 	.short	0x010a
        /*0512*/ 	.byte	0x3f
	.zero		1


	//   ....[69]....
        /*0514*/ 	.word	0x00009dd0
        /*0518*/ 	.word	0x00000008
        /*051c*/ 	.word	0x00000000
        /*0520*/ 	.short	0x010a
        /*0522*/ 	.byte	0x3f
	.zero		1


	//   ....[70]....
        /*0524*/ 	.word	0x00009e60
        /*0528*/ 	.word	0x00000009
        /*052c*/ 	.word	0x00000000
        /*0530*/ 	.short	0x010a
        /*0532*/ 	.byte	0x3f
	.zero		1


	//   ....[71]....
        /*0534*/ 	.word	0x00009ef0
        /*0538*/ 	.word	0x00000008
        /*053c*/ 	.word	0x00000000
        /*0540*/ 	.short	0x010a
        /*0542*/ 	.byte	0x3f
	.zero		1


	//   ....[72]....
        /*0544*/ 	.word	0x00009f80
        /*0548*/ 	.word	0x00000009
        /*054c*/ 	.word	0x00000000
        /*0550*/ 	.short	0x010a
        /*0552*/ 	.byte	0x3f
	.zero		1


	//   ....[73]....
        /*0554*/ 	.word	0x0000a010
        /*0558*/ 	.word	0x00000008
        /*055c*/ 	.word	0x00000000
        /*0560*/ 	.short	0x010a
        /*0562*/ 	.byte	0x3f
	.zero		1


	//   ....[74]....
        /*0564*/ 	.word	0x0000a0a0
        /*0568*/ 	.word	0x00000009
        /*056c*/ 	.word	0x00000000
        /*0570*/ 	.short	0x010a
        /*0572*/ 	.byte	0x3f
	.zero		1


	//   ....[75]....
        /*0574*/ 	.word	0x0000a130
        /*0578*/ 	.word	0x00000008
        /*057c*/ 	.word	0x00000000
        /*0580*/ 	.short	0x010a
        /*0582*/ 	.byte	0x3f
	.zero		1


	//   ....[76]....
        /*0584*/ 	.word	0x0000a1c0
        /*0588*/ 	.word	0x00000009
        /*058c*/ 	.word	0x00000000
        /*0590*/ 	.short	0x010a
        /*0592*/ 	.byte	0x3f
	.zero		1


	//   ....[77]....
        /*0594*/ 	.word	0x0000a250
        /*0598*/ 	.word	0x00000008
        /*059c*/ 	.word	0x00000000
        /*05a0*/ 	.short	0x010a
        /*05a2*/ 	.byte	0x3f
	.zero		1


	//   ....[78]....
        /*05a4*/ 	.word	0x0000a2e0
        /*05a8*/ 	.word	0x00000009
        /*05ac*/ 	.word	0x00000000
        /*05b0*/ 	.short	0x010a
        /*05b2*/ 	.byte	0x3f
	.zero		1


	//   ....[79]....
        /*05b4*/ 	.word	0x0000a370
        /*05b8*/ 	.word	0x00000008
        /*05bc*/ 	.word	0x00000000
        /*05c0*/ 	.short	0x010a
        /*05c2*/ 	.byte	0x3f
	.zero		1


	//   ....[80]....
        /*05c4*/ 	.word	0x0000a400
        /*05c8*/ 	.word	0x00000009
        /*05cc*/ 	.word	0x00000000
        /*05d0*/ 	.short	0x010a
        /*05d2*/ 	.byte	0x3f
	.zero		1


	//   ....[81]....
        /*05d4*/ 	.word	0x0000a490
        /*05d8*/ 	.word	0x00000008
        /*05dc*/ 	.word	0x00000000
        /*05e0*/ 	.short	0x010a
        /*05e2*/ 	.byte	0x3f
	.zero		1


	//   ....[82]....
        /*05e4*/ 	.word	0x0000a520
        /*05e8*/ 	.word	0x0000000b
        /*05ec*/ 	.word	0x00000000
        /*05f0*/ 	.short	0x010a
        /*05f2*/ 	.byte	0x3f
	.zero		1


	//   ....[83]....
        /*05f4*/ 	.word	0x0000a5b0
        /*05f8*/ 	.word	0x00000003
        /*05fc*/ 	.word	0x00000000
        /*0600*/ 	.short	0x010a
        /*0602*/ 	.byte	0x3f
	.zero		1


	//   ....[84]....
        /*0604*/ 	.word	0x0000a610
        /*0608*/ 	.word	0x0000009f
        /*060c*/ 	.word	0x00000000
        /*0610*/ 	.short	0x010a
        /*0612*/ 	.byte	0x3f
	.zero		1


	//   ....[85]....
        /*0614*/ 	.word	0x0000a660
        /*0618*/ 	.word	0x00000003
        /*061c*/ 	.word	0x00000000
        /*0620*/ 	.short	0x010a
        /*0622*/ 	.byte	0x3f
	.zero		1


	//   ....[86]....
        /*0624*/ 	.word	0x0000a6c0
        /*0628*/ 	.word	0x00000005
        /*062c*/ 	.word	0x00000000
        /*0630*/ 	.short	0x010a
        /*0632*/ 	.byte	0x3f
	.zero		1


	//   ....[87]....
        /*0634*/ 	.word	0x0000a710
        /*0638*/ 	.word	0x0000009f
        /*063c*/ 	.word	0x00000010
        /*0640*/ 	.short	0x010a
        /*0642*/ 	.byte	0x3f
	.zero		1


	//   ....[88]....
        /*0644*/ 	.word	0x0000a7e0
        /*0648*/ 	.word	0x0000000d
        /*064c*/ 	.word	0x000000b0
        /*0650*/ 	.short	0x010a
        /*0652*/ 	.byte	0x3f
	.zero		1


	//   ....[89]....
        /*0654*/ 	.word	0x0000a8b0
        /*0658*/ 	.word	0x00000007
        /*065c*/ 	.word	0x00000000
        /*0660*/ 	.short	0x010a
        /*0662*/ 	.byte	0x3f
	.zero		1


	//   ....[90]....
        /*0664*/ 	.word	0x0000a900
        /*0668*/ 	.word	0x00000008
        /*066c*/ 	.word	0x00000000
        /*0670*/ 	.short	0x010a
        /*0672*/ 	.byte	0x3f
	.zero		1


	//   ....[91]....
        /*0674*/ 	.word	0x0000a950
        /*0678*/ 	.word	0x00000009
        /*067c*/ 	.word	0x00000000
        /*0680*/ 	.short	0x010a
        /*0682*/ 	.byte	0x3f
	.zero		1


	//   ....[92]....
        /*0684*/ 	.word	0x0000a9a0
        /*0688*/ 	.word	0x00000008
        /*068c*/ 	.word	0x00000000
        /*0690*/ 	.short	0x010a
        /*0692*/ 	.byte	0x3f
	.zero		1


	//   ....[93]....
        /*0694*/ 	.word	0x0000a9f0
        /*0698*/ 	.word	0x00000009
        /*069c*/ 	.word	0x00000000
        /*06a0*/ 	.short	0x010a
        /*06a2*/ 	.byte	0x3f
	.zero		1


	//   ....[94]....
        /*06a4*/ 	.word	0x0000aa40
        /*06a8*/ 	.word	0x00000008
        /*06ac*/ 	.word	0x00000000
        /*06b0*/ 	.short	0x010a
        /*06b2*/ 	.byte	0x3f
	.zero		1


	//   ....[95]....
        /*06b4*/ 	.word	0x0000aa90
        /*06b8*/ 	.word	0x00000009
        /*06bc*/ 	.word	0x00000000
        /*06c0*/ 	.short	0x010a
        /*06c2*/ 	.byte	0x3f
	.zero		1


	//   ....[96]....
        /*06c4*/ 	.word	0x0000aae0
        /*06c8*/ 	.word	0x00000008
        /*06cc*/ 	.word	0x00000000
        /*06d0*/ 	.short	0x010a
        /*06d2*/ 	.byte	0x3f
	.zero		1


	//   ....[97]....
        /*06d4*/ 	.word	0x0000ab30
        /*06d8*/ 	.word	0x00000009
        /*06dc*/ 	.word	0x00000000
        /*06e0*/ 	.short	0x010a
        /*06e2*/ 	.byte	0x3f
	.zero		1


	//   ....[98]....
        /*06e4*/ 	.word	0x0000ab80
        /*06e8*/ 	.word	0x00000008
        /*06ec*/ 	.word	0x00000000
        /*06f0*/ 	.short	0x010a
        /*06f2*/ 	.byte	0x3f
	.zero		1


	//   ....[99]....
        /*06f4*/ 	.word	0x0000abd0
        /*06f8*/ 	.word	0x00000009
        /*06fc*/ 	.word	0x00000000
        /*0700*/ 	.short	0x010a
        /*0702*/ 	.byte	0x3f
	.zero		1


	//   ....[100]....
        /*0704*/ 	.word	0x0000ac20
        /*0708*/ 	.word	0x00000008
        /*070c*/ 	.word	0x00000000
        /*0710*/ 	.short	0x010a
        /*0712*/ 	.byte	0x3f
	.zero		1


	//   ....[101]....
        /*0714*/ 	.word	0x0000ac70
        /*0718*/ 	.word	0x00000009
        /*071c*/ 	.word	0x00000000
        /*0720*/ 	.short	0x010a
        /*0722*/ 	.byte	0x3f
	.zero		1


	//   ....[102]....
        /*0724*/ 	.word	0x0000acc0
        /*0728*/ 	.word	0x00000008
        /*072c*/ 	.word	0x00000000
        /*0730*/ 	.short	0x010a
        /*0732*/ 	.byte	0x3f
	.zero		1


	//   ....[103]....
        /*0734*/ 	.word	0x0000ad10
        /*0738*/ 	.word	0x00000009
        /*073c*/ 	.word	0x00000000
        /*0740*/ 	.short	0x010a
        /*0742*/ 	.byte	0x3f
	.zero		1


	//   ....[104]....
        /*0744*/ 	.word	0x0000ad60
        /*0748*/ 	.word	0x00000008
        /*074c*/ 	.word	0x00000000
        /*0750*/ 	.short	0x010a
        /*0752*/ 	.byte	0x3f
	.zero		1


	//   ....[105]....
        /*0754*/ 	.word	0x0000adb0
        /*0758*/ 	.word	0x00000009
        /*075c*/ 	.word	0x00000000
        /*0760*/ 	.short	0x010a
        /*0762*/ 	.byte	0x3f
	.zero		1


	//   ....[106]....
        /*0764*/ 	.word	0x0000ae00
        /*0768*/ 	.word	0x00000008
        /*076c*/ 	.word	0x00000000
        /*0770*/ 	.short	0x010a
        /*0772*/ 	.byte	0x3f
	.zero		1


	//   ....[107]....
        /*0774*/ 	.word	0x0000ae50
        /*0778*/ 	.word	0x00000009
        /*077c*/ 	.word	0x00000000
        /*0780*/ 	.short	0x010a
        /*0782*/ 	.byte	0x3f
	.zero		1


	//   ....[108]....
        /*0784*/ 	.word	0x0000aea0
        /*0788*/ 	.word	0x00000008
        /*078c*/ 	.word	0x00000000
        /*0790*/ 	.short	0x010a
        /*0792*/ 	.byte	0x3f
	.zero		1


	//   ....[109]....
        /*0794*/ 	.word	0x0000aef0
        /*0798*/ 	.word	0x0000000b
        /*079c*/ 	.word	0x00000000
        /*07a0*/ 	.short	0x010a
        /*07a2*/ 	.byte	0x3f
	.zero		1


	//----- nvinfo : EIATTR_NUM_MBARRIERS
	.align		4
.L_37:
        /*07a4*/ 	.byte	0x03, 0x38
        /*07a6*/ 	.short	0x0032


	//----- nvinfo : EIATTR_EXIT_INSTR_OFFSETS
	.align		4
        /*07a8*/ 	.byte	0x04, 0x1c
        /*07aa*/ 	.short	(.L_39 - .L_38)


	//   ....[0]....
.L_38:
        /*07ac*/ 	.word	0x000015f0


	//   ....[1]....
        /*07b0*/ 	.word	0x00001650


	//   ....[2]....
        /*07b4*/ 	.word	0x00008b80


	//   ....[3]....
        /*07b8*/ 	.word	0x00008bb0


	//   ....[4]....
        /*07bc*/ 	.word	0x0000a600


	//----- nvinfo : EIATTR_MAX_THREADS
	.align		4
.L_39:
        /*07c0*/ 	.byte	0x04, 0x05
        /*07c2*/ 	.short	(.L_41 - .L_40)
.L_40:
        /*07c4*/ 	.word	0x00000180
        /*07c8*/ 	.word	0x00000001
        /*07cc*/ 	.word	0x00000001


	//----- nvinfo : EIATTR_CRS_STACK_SIZE
	.align		4
.L_41:
        /*07d0*/ 	.byte	0x04, 0x1e
        /*07d2*/ 	.short	(.L_43 - .L_42)
.L_42:
        /*07d4*/ 	.word	0x00000000


	//----- nvinfo : EIATTR_CBANK_PARAM_SIZE
	.align		4
.L_43:
        /*07d8*/ 	.byte	0x03, 0x19
        /*07da*/ 	.short	0x0470


	//----- nvinfo : EIATTR_PARAM_CBANK
	.align		4
        /*07dc*/ 	.byte	0x04, 0x0a
        /*07de*/ 	.short	(.L_45 - .L_44)
	.align		4
.L_44:
        /*07e0*/ 	.word	index@(.nv.constant0._ZN7cutlass13device_kernelINS_4gemm6kernel13GemmUniversalIN4cute5tupleIJiiiiEEENS1_10collective13CollectiveMmaINS1_34MainloopSm90TmaGmmaWarpSpecializedILi22ENS5_IJNS4_1CILi1EEENSA_ILi2EEESB_EEENS1_32KernelTmaWarpSpecializedPingpongEEENS5_IJNSA_ILi64EEENSA_ILi256EEENSA_ILi32EEEEEEaNS5_IJlSB_lEEEaSK_NS4_8TiledMMAINS4_8MMA_AtomIJNS4_4SM904GMMA27MMA_64x256x32_S32S8S8_SS_TNEEEENS4_6LayoutINS5_IJSB_SB_SB_EEENS5_IJNSA_ILi0EEEST_ST_EEEEENS5_IJNS4_10UnderscoreESW_SW_EEEEENS4_23SM90_TMA_LOAD_MULTICASTENS4_14ComposedLayoutINS4_7SwizzleILi1ELi4ELi3EEENS4_18smem_ptr_flag_bitsILi8EEENSR_INS5_IJNSA_ILi8EEESI_EEENS5_IJSI_SB_EEEEEEEvNS4_8identityENS4_13SM90_TMA_LOADES19_vS1A_EENS_8epilogue10collective6detail29Sm90TmaWarpSpecializedAdapterINS1E_15DefaultEpilogueIaSK_SK_NS1D_6thread17LinearCombinationIaLi1EiiLNS1I_9ScaleType4KindE0ELNS_15FloatRoundStyleE2EaEENS1_15EpilogueDefaultEEEEEvvEEEEvNT_6ParamsE)
        /*07e4*/ 	.short	0x0210
        /*07e6*/ 	.short	0x0470


	//----- nvinfo : EIATTR_SW_WAR
	.align		4
.L_45:
        /*07e8*/ 	.byte	0x04, 0x36
        /*07ea*/ 	.short	(.L_47 - .L_46)
.L_46:
        /*07ec*/ 	.word	0x00000008
.L_47:


//--------------------- .nv.callgraph             --------------------------
	.section	.nv.callgraph,"",@"SHT_CUDA_CALLGRAPH"
	.align	4
	.sectionentsize	8
	.align		4
        /*0000*/ 	.word	0x00000000
	.align		4
        /*0004*/ 	.word	0xffffffff
	.align		4
        /*0008*/ 	.word	index@(_ZN7cutlass13device_kernelINS_4gemm6kernel13GemmUniversalIN4cute5tupleIJiiiiEEENS1_10collective13CollectiveMmaINS1_34MainloopSm90TmaGmmaWarpSpecializedILi22ENS5_IJNS4_1CILi1EEENSA_ILi2EEESB_EEENS1_32KernelTmaWarpSpecializedPingpongEEENS5_IJNSA_ILi64EEENSA_ILi256EEENSA_ILi32EEEEEEaNS5_IJlSB_lEEEaSK_NS4_8TiledMMAINS4_8MMA_AtomIJNS4_4SM904GMMA27MMA_64x256x32_S32S8S8_SS_TNEEEENS4_6LayoutINS5_IJSB_SB_SB_EEENS5_IJNSA_ILi0EEEST_ST_EEEEENS5_IJNS4_10UnderscoreESW_SW_EEEEENS4_23SM90_TMA_LOAD_MULTICASTENS4_14ComposedLayoutINS4_7SwizzleILi1ELi4ELi3EEENS4_18smem_ptr_flag_bitsILi8EEENSR_INS5_IJNSA_ILi8EEESI_EEENS5_IJSI_SB_EEEEEEEvNS4_8identityENS4_13SM90_TMA_LOADES19_vS1A_EENS_8epilogue10collective6detail29Sm90TmaWarpSpecializedAdapterINS1E_15DefaultEpilogueIaSK_SK_NS1D_6thread17LinearCombinationIaLi1EiiLNS1I_9ScaleType4KindE0ELNS_15FloatRoundStyleE2EaEENS1_15EpilogueDefaultEEEEEvvEEEEvNT_6ParamsE)
	.align		4
        /*000c*/ 	.word	index@(__assertfail)
	.align		4
        /*0010*/ 	.word	0x00000000
	.align		4
        /*0014*/ 	.word	0xfffffffe
	.align		4
        /*0018*/ 	.word	0x00000000
	.align		4
        /*001c*/ 	.word	0xfffffffd
	.align		4
        /*0020*/ 	.word	0x00000000
	.align		4
        /*0024*/ 	.word	0xfffffffc


//--------------------- .nv.constant4             --------------------------
	.section	.nv.constant4,"a",@progbits
	.align	8
	.align		8
.nv.constant4:
        /*0000*/ 	.dword	__assertfail
	.align		8
        /*0008*/ 	.dword	__unnamed_1
	.align		8
        /*0010*/ 	.dword	_ZN39_INTERNAL_a633a698_4_k_cu_8f59996c_40724cuda3std3__45__cpo5beginE
	.align		8
        /*0018*/ 	.dword	_ZN39_INTERNAL_a633a698_4_k_cu_8f59996c_40724cuda3std3__45__cpo3endE
	.align		8
        /*0020*/ 	.dword	_ZN39_INTERNAL_a633a698_4_k_cu_8f59996c_40724cuda3std3__45__cpo6cbeginE
	.align		8
        /*0028*/ 	.dword	_ZN39_INTERNAL_a633a698_4_k_cu_8f59996c_40724cuda3std3__45__cpo4cendE
	.align		8
        /*0030*/ 	.dword	_ZN39_INTERNAL_a633a698_4_k_cu_8f59996c_40724cuda3std3__441_GLOBAL__N__a633a698_4_k_cu_8f59996c_40726ignoreE
	.align		8
        /*0038*/ 	.dword	_ZN39_INTERNAL_a633a698_4_k_cu_8f59996c_40724cuda3std3__419piecewise_constructE
	.align		8
        /*0040*/ 	.dword	_ZN39_INTERNAL_a633a698_4_k_cu_8f59996c_40724cuda3std3__48in_placeE
	.align		8
        /*0048*/ 	.dword	_ZN39_INTERNAL_a633a698_4_k_cu_8f59996c_40724cuda3std6ranges3__45__cpo4swapE
	.align		8
        /*0050*/ 	.dword	_ZN39_INTERNAL_a633a698_4_k_cu_8f59996c_40724cuda3std6ranges3__45__cpo9iter_moveE
	.align		8
        /*0058*/ 	.dword	_ZN39_INTERNAL_a633a698_4_k_cu_8f59996c_40724cute7productE
	.align		8
        /*0060*/ 	.dword	_ZN39_INTERNAL_a633a698_4_k_cu_8f59996c_40724cute1_E
	.align		8
        /*0068*/ 	.dword	$str$22
	.align		8
        /*0070*/ 	.dword	$str$23


//--------------------- .text._ZN7cutlass13device_kernelINS_4gemm6kernel13GemmUniversalIN4cute5tupleIJiiiiEEENS1_10collective13CollectiveMmaINS1_34MainloopSm90TmaGmmaWarpSpecializedILi22ENS5_IJNS4_1CILi1EEENSA_ILi2EEESB_EEENS1_32KernelTmaWarpSpecializedPingpongEEENS5_IJNSA_ILi64EEENSA_ILi256EEENSA_ILi32EEEEEEaNS5_IJlSB_lEEEaSK_NS4_8TiledMMAINS4_8MMA_AtomIJNS4_4SM904GMMA27MMA_64x256x32_S32S8S8_SS_TNEEEENS4_6LayoutINS5_IJSB_SB_SB_EEENS5_IJNSA_ILi0EEEST_ST_EEEEENS5_IJNS4_10UnderscoreESW_SW_EEEEENS4_23SM90_TMA_LOAD_MULTICASTENS4_14ComposedLayoutINS4_7SwizzleILi1ELi4ELi3EEENS4_18smem_ptr_flag_bitsILi8EEENSR_INS5_IJNSA_ILi8EEESI_EEENS5_IJSI_SB_EEEEEEEvNS4_8identityENS4_13SM90_TMA_LOADES19_vS1A_EENS_8epilogue10collective6detail29Sm90TmaWarpSpecializedAdapterINS1E_15DefaultEpilogueIaSK_SK_NS1D_6thread17LinearCombinationIaLi1EiiLNS1I_9ScaleType4KindE0ELNS_15FloatRoundStyleE2EaEENS1_15EpilogueDefaultEEEEEvvEEEEvNT_6ParamsE --------------------------
	.section	.text._ZN7cutlass13device_kernelINS_4gemm6kernel13GemmUniversalIN4cute5tupleIJiiiiEEENS1_10collective13CollectiveMmaINS1_34MainloopSm90TmaGmmaWarpSpecializedILi22ENS5_IJNS4_1CILi1EEENSA_ILi2EEESB_EEENS1_32KernelTmaWarpSpecializedPingpongEEENS5_IJNSA_ILi64EEENSA_ILi256EEENSA_ILi32EEEEEEaNS5_IJlSB_lEEEaSK_NS4_8TiledMMAINS4_8MMA_AtomIJNS4_4SM904GMMA27MMA_64x256x32_S32S8S8_SS_TNEEEENS4_6LayoutINS5_IJSB_SB_SB_EEENS5_IJNSA_ILi0EEEST_ST_EEEEENS5_IJNS4_10UnderscoreESW_SW_EEEEENS4_23SM90_TMA_LOAD_MULTICASTENS4_14ComposedLayoutINS4_7SwizzleILi1ELi4ELi3EEENS4_18smem_ptr_flag_bitsILi8EEENSR_INS5_IJNSA_ILi8EEESI_EEENS5_IJSI_SB_EEEEEEEvNS4_8identityENS4_13SM90_TMA_LOADES19_vS1A_EENS_8epilogue10collective6detail29Sm90TmaWarpSpecializedAdapterINS1E_15DefaultEpilogueIaSK_SK_NS1D_6thread17LinearCombinationIaLi1EiiLNS1I_9ScaleType4KindE0ELNS_15FloatRoundStyleE2EaEENS1_15EpilogueDefaultEEEEEvvEEEEvNT_6ParamsE,"ax",@progbits
	.align	128
.text._ZN7cutlass13device_kernelINS_4gemm6kernel13GemmUniversalIN4cute5tupleIJiiiiEEENS1_10collective13CollectiveMmaINS1_34MainloopSm90TmaGmmaWarpSpecializedILi22ENS5_IJNS4_1CILi1EEENSA_ILi2EEESB_EEENS1_32KernelTmaWarpSpecializedPingpongEEENS5_IJNSA_ILi64EEENSA_ILi256EEENSA_ILi32EEEEEEaNS5_IJlSB_lEEEaSK_NS4_8TiledMMAINS4_8MMA_AtomIJNS4_4SM904GMMA27MMA_64x256x32_S32S8S8_SS_TNEEEENS4_6LayoutINS5_IJSB_SB_SB_EEENS5_IJNSA_ILi0EEEST_ST_EEEEENS5_IJNS4_10UnderscoreESW_SW_EEEEENS4_23SM90_TMA_LOAD_MULTICASTENS4_14ComposedLayoutINS4_7SwizzleILi1ELi4ELi3EEENS4_18smem_ptr_flag_bitsILi8EEENSR_INS5_IJNSA_ILi8EEESI_EEENS5_IJSI_SB_EEEEEEEvNS4_8identityENS4_13SM90_TMA_LOADES19_vS1A_EENS_8epilogue10collective6detail29Sm90TmaWarpSpecializedAdapterINS1E_15DefaultEpilogueIaSK_SK_NS1D_6thread17LinearCombinationIaLi1EiiLNS1I_9ScaleType4KindE0ELNS_15FloatRoundStyleE2EaEENS1_15EpilogueDefaultEEEEEvvEEEEvNT_6ParamsE:
        .type           _ZN7cutlass13device_kernelINS_4gemm6kernel13GemmUniversalIN4cute5tupleIJiiiiEEENS1_10collective13CollectiveMmaINS1_34MainloopSm90TmaGmmaWarpSpecializedILi22ENS5_IJNS4_1CILi1EEENSA_ILi2EEESB_EEENS1_32KernelTmaWarpSpecializedPingpongEEENS5_IJNSA_ILi64EEENSA_ILi256EEENSA_ILi32EEEEEEaNS5_IJlSB_lEEEaSK_NS4_8TiledMMAINS4_8MMA_AtomIJNS4_4SM904GMMA27MMA_64x256x32_S32S8S8_SS_TNEEEENS4_6LayoutINS5_IJSB_SB_SB_EEENS5_IJNSA_ILi0EEEST_ST_EEEEENS5_IJNS4_10UnderscoreESW_SW_EEEEENS4_23SM90_TMA_LOAD_MULTICASTENS4_14ComposedLayoutINS4_7SwizzleILi1ELi4ELi3EEENS4_18smem_ptr_flag_bitsILi8EEENSR_INS5_IJNSA_ILi8EEESI_EEENS5_IJSI_SB_EEEEEEEvNS4_8identityENS4_13SM90_TMA_LOADES19_vS1A_EENS_8epilogue10collective6detail29Sm90TmaWarpSpecializedAdapterINS1E_15DefaultEpilogueIaSK_SK_NS1D_6thread17LinearCombinationIaLi1EiiLNS1I_9ScaleType4KindE0ELNS_15FloatRoundStyleE2EaEENS1_15EpilogueDefaultEEEEEvvEEEEvNT_6ParamsE,@function
        .size           _ZN7cutlass13device_kernelINS_4gemm6kernel13GemmUniversalIN4cute5tupleIJiiiiEEENS1_10collective13CollectiveMmaINS1_34MainloopSm90TmaGmmaWarpSpecializedILi22ENS5_IJNS4_1CILi1EEENSA_ILi2EEESB_EEENS1_32KernelTmaWarpSpecializedPingpongEEENS5_IJNSA_ILi64EEENSA_ILi256EEENSA_ILi32EEEEEEaNS5_IJlSB_lEEEaSK_NS4_8TiledMMAINS4_8MMA_AtomIJNS4_4SM904GMMA27MMA_64x256x32_S32S8S8_SS_TNEEEENS4_6LayoutINS5_IJSB_SB_SB_EEENS5_IJNSA_ILi0EEEST_ST_EEEEENS5_IJNS4_10UnderscoreESW_SW_EEEEENS4_23SM90_TMA_LOAD_MULTICASTENS4_14ComposedLayoutINS4_7SwizzleILi1ELi4ELi3EEENS4_18smem_ptr_flag_bitsILi8EEENSR_INS5_IJNSA_ILi8EEESI_EEENS5_IJSI_SB_EEEEEEEvNS4_8identityENS4_13SM90_TMA_LOADES19_vS1A_EENS_8epilogue10collective6detail29Sm90TmaWarpSpecializedAdapterINS1E_15DefaultEpilogueIaSK_SK_NS1D_6thread17LinearCombinationIaLi1EiiLNS1I_9ScaleType4KindE0ELNS_15FloatRoundStyleE2EaEENS1_15EpilogueDefaultEEEEEvvEEEEvNT_6ParamsE,(.L_x_370 - _ZN7cutlass13device_kernelINS_4gemm6kernel13GemmUniversalIN4cute5tupleIJiiiiEEENS1_10collective13CollectiveMmaINS1_34MainloopSm90TmaGmmaWarpSpecializedILi22ENS5_IJNS4_1CILi1EEENSA_ILi2EEESB_EEENS1_32KernelTmaWarpSpecializedPingpongEEENS5_IJNSA_ILi64EEENSA_ILi256EEENSA_ILi32EEEEEEaNS5_IJlSB_lEEEaSK_NS4_8TiledMMAINS4_8MMA_AtomIJNS4_4SM904GMMA27MMA_64x256x32_S32S8S8_SS_TNEEEENS4_6LayoutINS5_IJSB_SB_SB_EEENS5_IJNSA_ILi0EEEST_ST_EEEEENS5_IJNS4_10UnderscoreESW_SW_EEEEENS4_23SM90_TMA_LOAD_MULTICASTENS4_14ComposedLayoutINS4_7SwizzleILi1ELi4ELi3EEENS4_18smem_ptr_flag_bitsILi8EEENSR_INS5_IJNSA_ILi8EEESI_EEENS5_IJSI_SB_EEEEEEEvNS4_8identityENS4_13SM90_TMA_LOADES19_vS1A_EENS_8epilogue10collective6detail29Sm90TmaWarpSpecializedAdapterINS1E_15DefaultEpilogueIaSK_SK_NS1D_6thread17LinearCombinationIaLi1EiiLNS1I_9ScaleType4KindE0ELNS_15FloatRoundStyleE2EaEENS1_15EpilogueDefaultEEEEEvvEEEEvNT_6ParamsE)
        .other          _ZN7cutlass13device_kernelINS_4gemm6kernel13GemmUniversalIN4cute5tupleIJiiiiEEENS1_10collective13CollectiveMmaINS1_34MainloopSm90TmaGmmaWarpSpecializedILi22ENS5_IJNS4_1CILi1EEENSA_ILi2EEESB_EEENS1_32KernelTmaWarpSpecializedPingpongEEENS5_IJNSA_ILi64EEENSA_ILi256EEENSA_ILi32EEEEEEaNS5_IJlSB_lEEEaSK_NS4_8TiledMMAINS4_8MMA_AtomIJNS4_4SM904GMMA27MMA_64x256x32_S32S8S8_SS_TNEEEENS4_6LayoutINS5_IJSB_SB_SB_EEENS5_IJNSA_ILi0EEEST_ST_EEEEENS5_IJNS4_10UnderscoreESW_SW_EEEEENS4_23SM90_TMA_LOAD_MULTICASTENS4_14ComposedLayoutINS4_7SwizzleILi1ELi4ELi3EEENS4_18smem_ptr_flag_bitsILi8EEENSR_INS5_IJNSA_ILi8EEESI_EEENS5_IJSI_SB_EEEEEEEvNS4_8identityENS4_13SM90_TMA_LOADES19_vS1A_EENS_8epilogue10collective6detail29Sm90TmaWarpSpecializedAdapterINS1E_15DefaultEpilogueIaSK_SK_NS1D_6thread17LinearCombinationIaLi1EiiLNS1I_9ScaleType4KindE0ELNS_15FloatRoundStyleE2EaEENS1_15EpilogueDefaultEEEEEvvEEEEvNT_6ParamsE,@"STO_CUDA_ENTRY STV_DEFAULT"
_ZN7cutlass13device_kernelINS_4gemm6kernel13GemmUniversalIN4cute5tupleIJiiiiEEENS1_10collective13CollectiveMmaINS1_34MainloopSm90TmaGmmaWarpSpecializedILi22ENS5_IJNS4_1CILi1EEENSA_ILi2EEESB_EEENS1_32KernelTmaWarpSpecializedPingpongEEENS5_IJNSA_ILi64EEENSA_ILi256EEENSA_ILi32EEEEEEaNS5_IJlSB_lEEEaSK_NS4_8TiledMMAINS4_8MMA_AtomIJNS4_4SM904GMMA27MMA_64x256x32_S32S8S8_SS_TNEEEENS4_6LayoutINS5_IJSB_SB_SB_EEENS5_IJNSA_ILi0EEEST_ST_EEEEENS5_IJNS4_10UnderscoreESW_SW_EEEEENS4_23SM90_TMA_LOAD_MULTICASTENS4_14ComposedLayoutINS4_7SwizzleILi1ELi4ELi3EEENS4_18smem_ptr_flag_bitsILi8EEENSR_INS5_IJNSA_ILi8EEESI_EEENS5_IJSI_SB_EEEEEEEvNS4_8identityENS4_13SM90_TMA_LOADES19_vS1A_EENS_8epilogue10collective6detail29Sm90TmaWarpSpecializedAdapterINS1E_15DefaultEpilogueIaSK_SK_NS1D_6thread17LinearCombinationIaLi1EiiLNS1I_9ScaleType4KindE0ELNS_15FloatRoundStyleE2EaEENS1_15EpilogueDefaultEEEEEvvEEEEvNT_6ParamsE:
[----:B------:R-:W0:Y:S02]  /*0000*/  LDC R1, c[0x0][0x28] ;  /* 0x00000a00ff017b82 */ /* 0x000e240000000800 */
[----:B0-----:R-:W-:Y:S01]  /*0010*/  VIADD R1, R1, 0xfffffff8 ;  /* 0xfffffff801017836 */ /* 0x001fe20000000000 */
[----:B------:R-:W0:Y:S01]  /*0020*/  S2R R4, SR_TID.X ;  /* 0x0000000000047919 */ /* 0x000e220000002100 */
[----:B------:R-:W-:Y:S01]  /*0030*/  ELECT P0, URZ, PT ;  /* 0x00000000003f782f */ /* 0x000fe20003800000 */
[----:B------:R-:W-:Y:S01]  /*0040*/  BSSY B0, `(.L_x_0) ;  /* 0x000000f000007945 */ /* 0x000fe20003800000 */
[--C-:B0-----:R-:W-:Y:S02]  /*0050*/  SHF.R.U32.HI R2, RZ, 0x5, R4.reuse ;  /* 0x00000005ff027819 */ /* 0x101fe40000011604 */
[----:B------:R-:W-:-:S03]  /*0060*/  SHF.R.U32.HI R7, RZ, 0x7, R4 ;  /* 0x00000007ff077819 */ /* 0x000fc60000011604 */
[----:B------:R-:W0:Y:S04]  /*0070*/  SHFL.IDX PT, R5, R2, RZ, 0x1f ;  /* 0x00001fff02057589 */ /* 0x000e2800000e0000 */
[----:B------:R1:W2:Y:S01]  /*0080*/  SHFL.IDX PT, R10, R7, RZ, 0x1f ;  /* 0x00001fff070a7589 */ /* 0x0002a200000e0000 */
[----:B0-----:R-:W-:-:S13]  /*0090*/  ISETP.NE.OR P0, PT, R5, RZ, !P0 ;  /* 0x000000ff0500720c */ /* 0x001fda0004705670 */
[----:B-12---:R-:W-:Y:S05]  /*00a0*/  @P0 BRA `(.L_x_1) ;  /* 0x0000000000200947 */ /* 0x006fea0003800000 */
[----:B------:R-:W-:Y:S02]  /*00b0*/  ULDC.64 UR4, c[0x0][0x198] ;  /* 0x0000660000047ab9 */ /* 0x000fe40000000a00 */
[----:B------:R-:W-:Y:S02]  /*00c0*/  UIADD3 UR6, UP0, UR4, 0xf0, URZ ;  /* 0x000000f004067890 */ /* 0x000fe4000ff1e03f */
[----:B------:R-:W-:Y:S02]  /*00d0*/  UIADD3 UR4, UP1, UR4, 0x1f0, URZ ;  /* 0x000001f004047890 */ /* 0x000fe4000ff3e03f */
[----:B------:R-:W-:Y:S02]  /*00e0*/  UIADD3.X UR7, URZ, UR5, URZ, UP0, !UPT ;  /* 0x000000053f077290 */ /* 0x000fe400087fe43f */
[----:B------:R-:W-:-:S07]  /*00f0*/  UIADD3.X UR5, URZ, UR5, URZ, UP1, !UPT ;  /* 0x000000053f057290 */ /* 0x000fce0008ffe43f */
[----:B------:R0:W-:Y:S02]  /*0100*/  UTMACCTL.PF [UR6] ;  /* 0x00000000060079b9 */ /* 0x0001e40008040000 */
[----:B------:R0:W-:Y:S02]  /*0110*/  UTMACCTL.PF [UR4] ;  /* 0x00000000040079b9 */ /* 0x0001e40008040000 */
[----:B0-----:R-:W-:Y:S01]  /*0120*/  NOP ;  /* 0x0000000000007918 */ /* 0x001fe20000000000 */
.L_x_1:
[----:B------:R-:W-:Y:S05]  /*0130*/  BSYNC B0 ;  /* 0x0000000000007941 */ /* 0x000fea0003800000 */
.L_x_0:
[----:B------:R-:W0:Y:S02]  /*0140*/  SHFL.IDX PT, R8, R2, RZ, 0x1f ;  /* 0x00001fff02087589 */ /* 0x000e2400000e0000 */
[----:B0-----:R-:W-:-:S13]  /*0150*/  ISETP.NE.AND P0, PT, R8, RZ, PT ;  /* 0x000000ff0800720c */ /* 0x001fda0003f05270 */
[----:B------:R-:W-:Y:S05]  /*0160*/  @P0 BRA `(.L_x_2) ;  /* 0x0000000000f40947 */ /* 0x000fea0003800000 */
[----:B------:R-:W-:Y:S01]  /*0170*/  ELECT P0, URZ, PT ;  /* 0x00000000003f782f */ /* 0x000fe20003800000 */
[----:B------:R-:W-:-:S12]  /*0180*/  BSSY B0, `(.L_x_2) ;  /* 0x000003b000007945 */ /* 0x000fd80003800000 */
[----:B------:R-:W-:Y:S05]  /*0190*/  @!P0 BRA `(.L_x_3) ;  /* 0x0000000000e48947 */ /* 0x000fea0003800000 */
[----:B------:R-:W0:Y:S01]  /*01a0*/  S2UR UR8, SR_CgaCtaId ;  /* 0x00000000000879c3 */ /* 0x000e220000008800 */
[----:B------:R-:W-:Y:S01]  /*01b0*/  UMOV UR4, 0x400 ;  /* 0x0000040000047882 */ /* 0x000fe20000000000 */
[----:B------:R-:W-:Y:S01]  /*01c0*/  UMOV UR5, 0x1 ;  /* 0x0000000100057882 */ /* 0x000fe20000000000 */
[----:B------:R-:W-:Y:S02]  /*01d0*/  UMOV UR6, 0x2 ;  /* 0x0000000200067882 */ /* 0x000fe40000000000 */
[----:B------:R-:W-:-:S04]  /*01e0*/  UIADD3 UR6, -UR6, 0x100000, URZ ;  /* 0x0010000006067890 */ /* 0x000fc8000fffe13f */
[----:B------:R-:W-:Y:S02]  /*01f0*/  USHF.L.U32 UR7, UR6, 0xb, URZ ;  /* 0x0000000b06077899 */ /* 0x000fe4000800063f */
[----:B------:R-:W-:Y:S02]  /*0200*/  USHF.L.U32 UR6, UR6, 0x1, URZ ;  /* 0x0000000106067899 */ /* 0x000fe4000800063f */
[----:B0-----:R-:W-:Y:S02]  /*0210*/  ULEA UR8, UR8, UR4, 0x18 ;  /* 0x0000000408087291 */ /* 0x001fe4000f8ec03f */
[----:B------:R-:W-:-:S04]  /*0220*/  UIADD3 UR4, -UR5, 0x100000, URZ ;  /* 0x0010000005047890 */ /* 0x000fc8000fffe13f */
[----:B------:R-:W-:Y:S02]  /*0230*/  USHF.L.U32 UR5, UR4, 0xb, URZ ;  /* 0x0000000b04057899 */ /* 0x000fe4000800063f */
[----:B------:R-:W-:Y:S01]  /*0240*/  USHF.L.U32 UR4, UR4, 0x1, URZ ;  /* 0x0000000104047899 */ /* 0x000fe2000800063f */
[----:B------:R-:W0:Y:S11]  /*0250*/  FENCE.VIEW.ASYNC.S ;  /* 0x00000000000073c6 */ /* 0x000e360000000000 */
[----:B0-----:R0:W1:Y:S01]  /*0260*/  SYNCS.EXCH.64 URZ, [UR8], UR4 ;  /* 0x00000004083f75b2 */ /* 0x0010620008000100 */
[----:B------:R0:W2:Y:S01]  /*0270*/  SYNCS.EXCH.64 URZ, [UR8+0xb0], UR6 ;  /* 0x0000b006083f75b2 */ /* 0x0000a20008000100 */
[----:B------:R0:W3:Y:S01]  /*0280*/  SYNCS.EXCH.64 URZ, [UR8+0x8], UR4 ;  /* 0x00000804083f75b2 */ /* 0x0000e20008000100 */
[----:B------:R0:W4:Y:S01]  /*0290*/  SYNCS.EXCH.64 URZ, [UR8+0xb8], UR6 ;  /* 0x0000b806083f75b2 */ /* 0x0001220008000100 */
[----:B------:R0:W0:Y:S01]  /*02a0*/  SYNCS.EXCH.64 URZ, [UR8+0x10], UR4 ;  /* 0x00001004083f75b2 */ /* 0x0000220008000100 */
        /* <DEDUP_REMOVED lines=39> */
[----:B-1234-:R-:W-:Y:S01]  /*0520*/  NOP ;  /* 0x0000000000007918 */ /* 0x01efe20000000000 */
.L_x_3:
[----:B0-----:R-:W-:Y:S05]  /*0530*/  BSYNC B0 ;  /* 0x0000000000007941 */ /* 0x001fea0003800000 */
.L_x_2:
[----:B------:R-:W0:Y:S01]  /*0540*/  SHFL.IDX PT, R11, R2, RZ, 0x1f ;  /* 0x00001fff020b7589 */ /* 0x000e2200000e0000 */
[----:B------:R-:W1:Y:S01]  /*0550*/  S2UR UR12, SR_CTAID.X ;  /* 0x00000000000c79c3 */ /* 0x000e620000002500 */
[----:B------:R-:W-:Y:S02]  /*0560*/  SHF.R.S32.HI R3, RZ, 0x1f, R4 ;  /* 0x0000001fff037819 */ /* 0x000fe40000011404 */
[----:B------:R-:W-:Y:S01]  /*0570*/  ELECT P0, URZ, PT ;  /* 0x00000000003f782f */ /* 0x000fe20003800000 */
[----:B------:R-:W2:Y:S01]  /*0580*/  SHFL.IDX PT, R9, R2, RZ, 0x1f ;  /* 0x00001fff02097589 */ /* 0x000ea200000e0000 */
[----:B------:R-:W-:Y:S02]  /*0590*/  ELECT P1, URZ, PT ;  /* 0x00000000003f782f */ /* 0x000fe40003820000 */
[----:B------:R-:W-:Y:S01]  /*05a0*/  LEA.HI R3, R3, R4, RZ, 0x7 ;  /* 0x0000000403037211 */ /* 0x000fe200078f38ff */
[----:B------:R-:W-:Y:S01]  /*05b0*/  ULDC UR4, c[0x0][0x150] ;  /* 0x0000540000047ab9 */ /* 0x000fe20000000800 */
[----:B------:R-:W3:Y:S01]  /*05c0*/  S2R R6, SR_CTAID.Y ;  /* 0x0000000000067919 */ /* 0x000ee20000002600 */
[----:B------:R-:W4:Y:S01]  /*05d0*/  LDC R21, c[0x0][0x148] ;  /* 0x00005200ff157b82 */ /* 0x000f220000000800 */
[----:B------:R-:W-:Y:S01]  /*05e0*/  LOP3.LUT R3, R3, 0xffffff80, RZ, 0xc0, !PT ;  /* 0xffffff8003037812 */ /* 0x000fe200078ec0ff */
[----:B------:R-:W-:Y:S01]  /*05f0*/  UMOV UR11, 0x80 ;  /* 0x00000080000b7882 */ /* 0x000fe20000000000 */
[----:B------:R-:W-:Y:S01]  /*0600*/  NOP ;  /* 0x0000000000007918 */ /* 0x000fe20000000000 */
[----:B------:R-:W-:Y:S01]  /*0610*/  NOP ;  /* 0x0000000000007918 */ /* 0x000fe20000000000 */
[C---:B------:R-:W-:Y:S01]  /*0620*/  VIADD R35, R10.reuse, 0xffffffff ;  /* 0xffffffff0a237836 */ /* 0x040fe20000000000 */
[----:B------:R-:W-:Y:S01]  /*0630*/  ISETP.NE.AND P2, PT, R10, RZ, PT ;  /* 0x000000ff0a00720c */ /* 0x000fe20003f45270 */
[----:B------:R-:W-:Y:S01]  /*0640*/  IMAD.IADD R3, R4, 0x1, -R3 ;  /* 0x0000000104037824 */ /* 0x000fe200078e0a03 */
[----:B------:R-:W5:Y:S02]  /*0650*/  LDC R15, c[0x0][0x140] ;  /* 0x00005000ff0f7b82 */ /* 0x000f640000000800 */
[----:B------:R-:W-:-:S02]  /*0660*/  ISETP.GE.U32.AND P5, PT, R35, 0x2, PT ;  /* 0x000000022300780c */ /* 0x000fc40003fa6070 */
[----:B------:R-:W-:Y:S02]  /*0670*/  SHF.R.S32.HI R0, RZ, 0x1f, R3 ;  /* 0x0000001fff007819 */ /* 0x000fe40000011403 */
[----:B0-----:R-:W-:Y:S02]  /*0680*/  ISETP.NE.OR P0, PT, R11, RZ, !P0 ;  /* 0x000000ff0b00720c */ /* 0x001fe40004705670 */
[----:B------:R-:W0:Y:S01]  /*0690*/  LDC R14, c[0x0][0x144] ;  /* 0x00005100ff0e7b82 */ /* 0x000e220000000800 */
[----:B------:R-:W-:Y:S02]  /*06a0*/  SHF.R.S32.HI R11, RZ, 0x1f, R8 ;  /* 0x0000001fff0b7819 */ /* 0x000fe40000011408 */
[----:B--2---:R-:W-:Y:S02]  /*06b0*/  ISETP.NE.OR P1, PT, R9, RZ, !P1 ;  /* 0x000000ff0900720c */ /* 0x004fe40004f25670 */
[----:B------:R-:W-:Y:S02]  /*06c0*/  LEA.HI R11, R11, R8, RZ, 0x2 ;  /* 0x000000080b0b7211 */ /* 0x000fe400078f10ff */
[----:B-1----:R-:W-:-:S02]  /*06d0*/  I2FP.F32.U32 R13, UR12 ;  /* 0x0000000c000d7c45 */ /* 0x002fc40008201000 */
[----:B------:R-:W-:Y:S02]  /*06e0*/  LOP3.LUT R11, R11, 0x3ffffffc, RZ, 0xc0, !PT ;  /* 0x3ffffffc0b0b7812 */ /* 0x000fe400078ec0ff */
[----:B------:R-:W-:Y:S01]  /*06f0*/  LEA.HI R2, R0, R3, RZ, 0x3 ;  /* 0x0000000300027211 */ /* 0x000fe200078f18ff */
[----:B------:R-:W-:Y:S01]  /*0700*/  VOTEU.ALL UP0, P0 ;  /* 0x00000000003f7886 */ /* 0x000fe20000000000 */
[----:B------:R-:W-:Y:S01]  /*0710*/  FMUL R13, R13, UR4 ;  /* 0x000000040d0d7c20 */ /* 0x000fe20008400000 */
[----:B------:R-:W-:Y:S01]  /*0720*/  IMAD.IADD R11, R8, 0x1, -R11 ;  /* 0x00000001080b7824 */ /* 0x000fe200078e0a0b */
[----:B---3--:R-:W-:Y:S01]  /*0730*/  I2FP.F32.U32 R8, R6 ;  /* 0x0000000600087245 */ /* 0x008fe20000201000 */
[----:B------:R-:W-:Y:S01]  /*0740*/  VOTEU.ALL UP1, P1 ;  /* 0x00000000003f7886 */ /* 0x000fe20000820000 */
[----:B------:R-:W1:Y:S01]  /*0750*/  @!UP0 S2UR UR7, SR_CgaCtaId ;  /* 0x00000000000789c3 */ /* 0x000e620000008800 */
[----:B------:R-:W-:Y:S01]  /*0760*/  ULDC UR4, c[0x0][0x154] ;  /* 0x0000550000047ab9 */ /* 0x000fe20000000800 */
[--C-:B------:R-:W-:Y:S01]  /*0770*/  SHF.R.S32.HI R9, RZ, 0x3, R2.reuse ;  /* 0x00000003ff097819 */ /* 0x100fe20000011402 */
[----:B------:R-:W-:Y:S01]  /*0780*/  FMUL R8, R8, UR4 ;  /* 0x0000000408087c20 */ /* 0x000fe20008400000 */
[----:B------:R-:W-:Y:S01]  /*0790*/  SHF.R.S32.HI R12, RZ, 0x1f, R2 ;  /* 0x0000001fff0c7819 */ /* 0x000fe20000011402 */
[----:B------:R-:W2:Y:S01]  /*07a0*/  F2I.U32.TRUNC.NTZ R13, R13 ;  /* 0x0000000d000d7305 */ /* 0x000ea2000020f000 */
[----:B------:R-:W-:Y:S01]  /*07b0*/  SHF.R.S32.HI R2, RZ, 0x1f, R5 ;  /* 0x0000001fff027819 */ /* 0x000fe20000011405 */
[----:B------:R-:W-:Y:S01]  /*07c0*/  UMOV UR4, 0x20 ;  /* 0x0000002000047882 */ /* 0x000fe20000000000 */
[----:B------:R-:W3:Y:S01]  /*07d0*/  @!UP1 S2UR UR10, SR_CgaCtaId ;  /* 0x00000000000a99c3 */ /* 0x000ee20000008800 */
[----:B------:R-:W-:Y:S01]  /*07e0*/  LEA.HI R12, R12, R9, RZ, 0x2 ;  /* 0x000000090c0c7211 */ /* 0x000fe200078f10ff */
[----:B------:R-:W-:Y:S01]  /*07f0*/  @!UP0 UMOV UR6, 0x400 ;  /* 0x0000040000068882 */ /* 0x000fe20000000000 */
[----:B------:R-:W-:Y:S01]  /*0800*/  LEA.HI R2, R2, R5, RZ, 0x2 ;  /* 0x0000000502027211 */ /* 0x000fe200078f10ff */
[----:B------:R-:W-:-:S04]  /*0810*/  @!UP0 UIADD3 UR4, -UR4, 0x100000, URZ ;  /* 0x0010000004048890 */ /* 0x000fc8000fffe13f */
[----:B------:R-:W-:Y:S02]  /*0820*/  @!UP0 USHF.L.U32 UR5, UR4, 0xb, URZ ;  /* 0x0000000b04058899 */ /* 0x000fe4000800063f */
[----:B------:R-:W-:Y:S01]  /*0830*/  @!UP0 USHF.L.U32 UR4, UR4, 0x1, URZ ;  /* 0x0000000104048899 */ /* 0x000fe2000800063f */
[----:B------:R-:W4:Y:S01]  /*0840*/  F2I.U32.TRUNC.NTZ R8, R8 ;  /* 0x0000000800087305 */ /* 0x000f22000020f000 */
[----:B------:R-:W-:Y:S01]  /*0850*/  LOP3.LUT R12, R12, 0xfffffffc, RZ, 0xc0, !PT ;  /* 0xfffffffc0c0c7812 */ /* 0x000fe200078ec0ff */
[----:B------:R-:W-:Y:S01]  /*0860*/  @!UP1 UMOV UR9, 0x400 ;  /* 0x0000040000099882 */ /* 0x000fe20000000000 */
[----:B------:R-:W-:Y:S01]  /*0870*/  LOP3.LUT R2, R2, 0xfffffffc, RZ, 0xc0, !PT ;  /* 0xfffffffc02027812 */ /* 0x000fe200078ec0ff */
[----:B------:R-:W-:Y:S01]  /*0880*/  VOTEU.ALL UP2, P1 ;  /* 0x00000000003f7886 */ /* 0x000fe20000840000 */
[----:B------:R-:W-:Y:S01]  /*0890*/  VOTEU.ALL UP3, P1 ;  /* 0x00000000003f7886 */ /* 0x000fe20000860000 */
[----:B------:R-:W-:Y:S01]  /*08a0*/  IMAD.IADD R12, R9, 0x1, -R12 ;  /* 0x00000001090c7824 */ /* 0x000fe200078e0a0c */
[----:B------:R-:W-:Y:S01]  /*08b0*/  VOTEU.ALL UP4, P1 ;  /* 0x00000000003f7886 */ /* 0x000fe20000880000 */
[----:B------:R-:W-:Y:S01]  /*08c0*/  IMAD.IADD R5, R5, 0x1, -R2 ;  /* 0x0000000105057824 */ /* 0x000fe200078e0a02 */
[----:B------:R-:W-:Y:S01]  /*08d0*/  VOTEU.ALL UP5, P1 ;  /* 0x00000000003f7886 */ /* 0x000fe200008a0000 */
[----:B------:R-:W-:Y:S01]  /*08e0*/  IMAD R11, R11, 0x4, R12 ;  /* 0x000000040b0b7824 */ /* 0x000fe200078e020c */
[----:B-1----:R-:W-:Y:S01]  /*08f0*/  @!UP0 ULEA UR8, UR7, UR6, 0x18 ;  /* 0x0000000607088291 */ /* 0x002fe2000f8ec03f */
[----:B--2---:R-:W-:Y:S01]  /*0900*/  IMAD.MOV R13, RZ, RZ, -R13 ;  /* 0x000000ffff0d7224 */ /* 0x004fe200078e0a0d */
[----:B------:R-:W-:-:S04]  /*0910*/  @!UP1 UIADD3 UR6, -UR11, 0x100000, URZ ;  /* 0x001000000b069890 */ /* 0x000fc8000fffe13f */
[----:B------:R-:W-:Y:S02]  /*0920*/  @!UP1 USHF.L.U32 UR7, UR6, 0xb, URZ ;  /* 0x0000000b06079899 */ /* 0x000fe4000800063f */
[----:B------:R-:W-:Y:S01]  /*0930*/  @!UP1 USHF.L.U32 UR6, UR6, 0x1, URZ ;  /* 0x0000000106069899 */ /* 0x000fe2000800063f */
[----:B------:R-:W-:Y:S01]  /*0940*/  IMAD.SHL.U32 R154, R11, 0x4, RZ ;  /* 0x000000040b9a7824 */ /* 0x000fe200078e00ff */
[----:B------:R-:W-:Y:S01]  /*0950*/  ISETP.NE.AND P1, PT, R5, 0x3, PT ;  /* 0x000000030500780c */ /* 0x000fe20003f25270 */
[----:B----4-:R-:W-:Y:S01]  /*0960*/  IMAD.MOV R24, RZ, RZ, -R8 ;  /* 0x000000ffff187224 */ /* 0x010fe200078e0a08 */
[----:B-----5:R-:W-:Y:S01]  /*0970*/  ISETP.EQ.U32.AND P3, PT, R15, 0x1, PT ;  /* 0x000000010f00780c */ /* 0x020fe20003f62070 */
[----:B------:R-:W-:Y:S01]  /*0980*/  VOTEU.ALL UP0, P0 ;  /* 0x00000000003f7886 */ /* 0x000fe20000000000 */
[----:B---3--:R-:W-:Y:S01]  /*0990*/  @!UP1 ULEA UR9, UR10, UR9, 0x18 ;  /* 0x000000090a099291 */ /* 0x008fe2000f8ec03f */
[----:B------:R-:W-:Y:S01]  /*09a0*/  IMAD R9, R21, R24, R6 ;  /* 0x0000001815097224 */ /* 0x000fe200078e0206 */
[----:B------:R-:W-:Y:S01]  /*09b0*/  LOP3.LUT R154, R11, 0xc, R154, 0x78, !PT ;  /* 0x0000000c0b9a7812 */ /* 0x000fe200078e789a */
[----:B0-----:R-:W-:Y:S01]  /*09c0*/  IMAD R20, R14, R13, UR12 ;  /* 0x0000000c0e147e24 */ /* 0x001fe2000f8e020d */
[----:B------:R-:W-:Y:S01]  /*09d0*/  VOTEU.ALL UP1, P0 ;  /* 0x00000000003f7886 */ /* 0x000fe20000020000 */
[----:B------:R-:W-:Y:S01]  /*09e0*/  LOP3.LUT P0, RZ, R3, 0x7, RZ, 0xc0, !PT ;  /* 0x0000000703ff7812 */ /* 0x000fe2000780c0ff */
[----:B------:R-:W0:Y:S02]  /*09f0*/  FENCE.VIEW.ASYNC.S ;  /* 0x00000000000073c6 */ /* 0x000e240000000000 */
[----:B0-----:R0:W1:Y:S01]  /*0a00*/  @!UP0 SYNCS.EXCH.64 URZ, [UR8+0x190], UR4 ;  /* 0x00019004083f85b2 */ /* 0x0010620008000100 */
[----:B------:R-:W-:Y:S01]  /*0a10*/  ISETP.NE.AND P4, PT, R9, R154, PT ;  /* 0x0000009a0900720c */ /* 0x000fe20003f85270 */
[----:B------:R0:W2:Y:S01]  /*0a20*/  SHFL.IDX PT, R14, R7, RZ, 0x1f ;  /* 0x00001fff070e7589 */ /* 0x0000a200000e0000 */
[----:B------:R-:W-:-:S02]  /*0a30*/  ISETP.EQ.OR P1, PT, R5, RZ, !P1 ;  /* 0x000000ff0500720c */ /* 0x000fc40004f22670 */
[----:B------:R-:W-:Y:S02]  /*0a40*/  ISETP.LT.U32.AND P0, PT, R154, 0x2, !P0 ;  /* 0x000000029a00780c */ /* 0x000fe40004701070 */
[----:B------:R-:W-:Y:S02]  /*0a50*/  ISETP.EQ.OR P4, PT, R20, RZ, !P4 ;  /* 0x000000ff1400720c */ /* 0x000fe40006782670 */
[----:B------:R-:W-:Y:S02]  /*0a60*/  ISETP.EQ.AND P1, PT, R10, RZ, P1 ;  /* 0x000000ff0a00720c */ /* 0x000fe40000f22270 */
[----:B------:R-:W-:Y:S02]  /*0a70*/  PLOP3.LUT P0, PT, P0, P4, PT, 0x80, 0x0 ;  /* 0x000000000000781c */ /* 0x000fe40000709070 */
[----:B------:R-:W-:Y:S02]  /*0a80*/  SEL R16, RZ, 0x1, !P1 ;  /* 0x00000001ff107807 */ /* 0x000fe40004800000 */
[----:B------:R-:W-:Y:S01]  /*0a90*/  P2R R155, PR, RZ, 0x1 ;  /* 0x00000001ff9b7803 */ /* 0x000fe20000000000 */
[----:B------:R0:W3:Y:S01]  /*0aa0*/  @!UP1 SYNCS.EXCH.64 URZ, [UR8+0x198], UR4 ;  /* 0x00019804083f95b2 */ /* 0x0000e20008000100 */
[----:B------:R-:W-:Y:S01]  /*0ab0*/  NOP ;  /* 0x0000000000007918 */ /* 0x000fe20000000000 */
[----:B------:R-:W-:Y:S01]  /*0ac0*/  SEL R16, R16, 0x2, P5 ;  /* 0x0000000210107807 */ /* 0x000fe20002800000 */
[----:B------:R0:W4:Y:S01]  /*0ad0*/  @!UP2 SYNCS.EXCH.64 URZ, [UR9+0x170], UR6 ;  /* 0x00017006093fa5b2 */ /* 0x0001220008000100 */
[----:B------:R0:W0:Y:S01]  /*0ae0*/  @!UP3 SYNCS.EXCH.64 URZ, [UR9+0x178], UR6 ;  /* 0x00017806093fb5b2 */ /* 0x0000220008000100 */
[----:B------:R0:W0:Y:S01]  /*0af0*/  @!UP4 SYNCS.EXCH.64 URZ, [UR9+0x180], UR6 ;  /* 0x00018006093fc5b2 */ /* 0x0000220008000100 */
[----:B------:R0:W0:Y:S01]  /*0b00*/  @!UP5 SYNCS.EXCH.64 URZ, [UR9+0x188], UR6 ;  /* 0x00018806093fd5b2 */ /* 0x0000220008000100 */
[----:B------:R-:W-:Y:S01]  /*0b10*/  NOP ;  /* 0x0000000000007918 */ /* 0x000fe20000000000 */
[----:B-1----:R-:W-:Y:S05]  /*0b20*/  @!P3 BRA `(.L_x_4) ;  /* 0x000000000008b947 */ /* 0x002fea0003800000 */
[----:B0--34-:R-:W-:Y:S01]  /*0b30*/  UCGABAR_ARV ;  /* 0x00000000000079c7 */ /* 0x019fe20008000000 */
[----:B------:R-:W-:Y:S05]  /*0b40*/  BRA `(.L_x_5) ;  /* 0x0000000000047947 */ /* 0x000fea0003800000 */
.L_x_4:
[----:B0--34-:R-:W-:Y:S01]  /*0b50*/  NOP ;  /* 0x0000000000007918 */ /* 0x019fe20000000000 */
.L_x_5:
[----:B------:R-:W-:Y:S01]  /*0b60*/  ULDC.64 UR4, c[0x0][0x598] ;  /* 0x0001660000047ab9 */ /* 0x000fe20000000a00 */
[----:B------:R-:W-:Y:S01]  /*0b70*/  ULDC.64 UR36, c[0x0][0x208] ;  /* 0x0000820000247ab9 */ /* 0x000fe20000000a00 */
[----:B------:R-:W-:-:S04]  /*0b80*/  ISETP.NE.U32.AND P0, PT, RZ, UR4, PT ;  /* 0x00000004ff007c0c */ /* 0x000fc8000bf05070 */
[----:B------:R-:W-:-:S13]  /*0b90*/  ISETP.NE.AND.EX P0, PT, RZ, UR5, PT, P0 ;  /* 0x00000005ff007c0c */ /* 0x000fda000bf05300 */
[----:B------:R-:W-:Y:S05]  /*0ba0*/  @!P0 BRA `(.L_x_6) ;  /* 0x00000000001c8947 */ /* 0x000fea0003800000 */
[----:B------:R-:W0:Y:S02]  /*0bb0*/  LDC.64 R8, c[0x0][0x598] ;  /* 0x00016600ff087b82 */ /* 0x000e240000000a00 */
[----:B0-----:R-:W3:Y:S02]  /*0bc0*/  LDG.E.64 R8, desc[UR36][R8.64] ;  /* 0x0000002408087981 */ /* 0x001ee4000c1e1b00 */
[----:B---3--:R-:W-:-:S04]  /*0bd0*/  ISETP.NE.U32.AND P0, PT, R8, RZ, PT ;  /* 0x000000ff0800720c */ /* 0x008fc80003f05070 */
[----:B------:R-:W-:-:S13]  /*0be0*/  ISETP.NE.AND.EX P0, PT, R9, RZ, PT, P0 ;  /* 0x000000ff0900720c */ /* 0x000fda0003f05300 */
[----:B------:R-:W-:Y:S05]  /*0bf0*/  @!P0 BRA `(.L_x_6) ;  /* 0x0000000000088947 */ /* 0x000fea0003800000 */
[----:B------:R0:W5:Y:S01]  /*0c00*/  LD.E R153, desc[UR36][R8.64] ;  /* 0x0000002408997980 */ /* 0x000162000c101900 */
[----:B------:R-:W-:Y:S05]  /*0c10*/  BRA `(.L_x_7) ;  /* 0x0000000000247947 */ /* 0x000fea0003800000 */
.L_x_6:
[----:B------:R-:W-:Y:S02]  /*0c20*/  ULDC.64 UR4, c[0x0][0x588] ;  /* 0x0001620000047ab9 */ /* 0x000fe40000000a00 */
[----:B------:R-:W-:-:S04]  /*0c30*/  ISETP.NE.U32.AND P0, PT, RZ, UR4, PT ;  /* 0x00000004ff007c0c */ /* 0x000fc8000bf05070 */
[----:B------:R-:W-:-:S13]  /*0c40*/  ISETP.NE.AND.EX P0, PT, RZ, UR5, PT, P0 ;  /* 0x00000005ff007c0c */ /* 0x000fda000bf05300 */
[----:B------:R-:W-:Y:S05]  /*0c50*/  @!P0 BRA `(.L_x_8) ;  /* 0x00000000000c8947 */ /* 0x000fea0003800000 */
[----:B------:R-:W0:Y:S02]  /*0c60*/  LDC.64 R8, c[0x0][0x588] ;  /* 0x00016200ff087b82 */ /* 0x000e240000000a00 */
[----:B0-----:R1:W5:Y:S01]  /*0c70*/  LDG.E R153, desc[UR36][R8.64] ;  /* 0x0000002408997981 */ /* 0x001362000c1e1900 */
[----:B------:R-:W-:Y:S05]  /*0c80*/  BRA `(.L_x_7) ;  /* 0x0000000000087947 */ /* 0x000fea0003800000 */
.L_x_8:
[----:B------:R-:W-:Y:S02]  /*0c90*/  ULDC UR4, c[0x0][0x580] ;  /* 0x0001600000047ab9 */ /* 0x000fe40000000800 */
[----:B------:R-:W-:-:S07]  /*0ca0*/  IMAD.U32 R153, RZ, RZ, UR4 ;  /* 0x00000004ff997e24 */ /* 0x000fce000f8e00ff */
.L_x_7:
[----:B------:R-:W-:Y:S02]  /*0cb0*/  ULDC.64 UR4, c[0x0][0x5a0] ;  /* 0x0001680000047ab9 */ /* 0x000fe40000000a00 */
[----:B------:R-:W-:-:S04]  /*0cc0*/  ISETP.NE.U32.AND P0, PT, RZ, UR4, PT ;  /* 0x00000004ff007c0c */ /* 0x000fc8000bf05070 */
[----:B------:R-:W-:-:S13]  /*0cd0*/  ISETP.NE.AND.EX P0, PT, RZ, UR5, PT, P0 ;  /* 0x00000005ff007c0c */ /* 0x000fda000bf05300 */
[----:B------:R-:W-:Y:S05]  /*0ce0*/  @!P0 BRA `(.L_x_9) ;  /* 0x00000000001c8947 */ /* 0x000fea0003800000 */
[----:B01----:R-:W0:Y:S02]  /*0cf0*/  LDC.64 R8, c[0x0][0x5a0] ;  /* 0x00016800ff087b82 */ /* 0x003e240000000a00 */
[----:B0-----:R-:W3:Y:S02]  /*0d00*/  LDG.E.64 R8, desc[UR36][R8.64] ;  /* 0x0000002408087981 */ /* 0x001ee4000c1e1b00 */
[----:B---3--:R-:W-:-:S04]  /*0d10*/  ISETP.NE.U32.AND P0, PT, R8, RZ, PT ;  /* 0x000000ff0800720c */ /* 0x008fc80003f05070 */
[----:B------:R-:W-:-:S13]  /*0d20*/  ISETP.NE.AND.EX P0, PT, R9, RZ, PT, P0 ;  /* 0x000000ff0900720c */ /* 0x000fda0003f05300 */
[----:B------:R-:W-:Y:S05]  /*0d30*/  @!P0 BRA `(.L_x_9) ;  /* 0x0000000000088947 */ /* 0x000fea0003800000 */
[----:B------:R0:W5:Y:S01]  /*0d40*/  LD.E R152, desc[UR36][R8.64] ;  /* 0x0000002408987980 */ /* 0x000162000c101900 */
[----:B------:R-:W-:Y:S05]  /*0d50*/  BRA `(.L_x_10) ;  /* 0x0000000000247947 */ /* 0x000fea0003800000 */
.L_x_9:
[----:B------:R-:W-:Y:S02]  /*0d60*/  ULDC.64 UR4, c[0x0][0x590] ;  /* 0x0001640000047ab9 */ /* 0x000fe40000000a00 */
[----:B------:R-:W-:-:S04]  /*0d70*/  ISETP.NE.U32.AND P0, PT, RZ, UR4, PT ;  /* 0x00000004ff007c0c */ /* 0x000fc8000bf05070 */
[----:B------:R-:W-:-:S13]  /*0d80*/  ISETP.NE.AND.EX P0, PT, RZ, UR5, PT, P0 ;  /* 0x00000005ff007c0c */ /* 0x000fda000bf05300 */
[----:B------:R-:W-:Y:S05]  /*0d90*/  @!P0 BRA `(.L_x_11) ;  /* 0x00000000000c8947 */ /* 0x000fea0003800000 */
[----:B01----:R-:W0:Y:S02]  /*0da0*/  LDC.64 R8, c[0x0][0x590] ;  /* 0x00016400ff087b82 */ /* 0x003e240000000a00 */
[----:B0-----:R1:W5:Y:S01]  /*0db0*/  LDG.E R152, desc[UR36][R8.64] ;  /* 0x0000002408987981 */ /* 0x001362000c1e1900 */
[----:B------:R-:W-:Y:S05]  /*0dc0*/  BRA `(.L_x_10) ;  /* 0x0000000000087947 */ /* 0x000fea0003800000 */
.L_x_11:
[----:B------:R-:W-:Y:S02]  /*0dd0*/  ULDC UR4, c[0x0][0x584] ;  /* 0x0001610000047ab9 */ /* 0x000fe40000000800 */
[----:B------:R-:W-:-:S07]  /*0de0*/  IMAD.U32 R152, RZ, RZ, UR4 ;  /* 0x00000004ff987e24 */ /* 0x000fce000f8e00ff */
.L_x_10:
[----:B------:R-:W3:Y:S01]  /*0df0*/  LDC R2, c[0x0][0x65c] ;  /* 0x00019700ff027b82 */ /* 0x000ee20000000800 */
[----:B------:R-:W-:Y:S01]  /*0e00*/  ULDC UR6, c[0x0][0x28c] ;  /* 0x0000a30000067ab9 */ /* 0x000fe20000000800 */
[----:B------:R-:W-:Y:S01]  /*0e10*/  ISETP.NE.AND P0, PT, R10, 0x2, PT ;  /* 0x000000020a00780c */ /* 0x000fe20003f05270 */
[----:B------:R-:W-:Y:S01]  /*0e20*/  UIADD3 UR6, UR6, 0x1f, URZ ;  /* 0x0000001f06067890 */ /* 0x000fe2000fffe03f */
[----:B01----:R-:W-:Y:S01]  /*0e30*/  IMAD.U32 R8, RZ, RZ, UR12 ;  /* 0x0000000cff087e24 */ /* 0x003fe2000f8e00ff */
[----:B------:R-:W-:Y:S01]  /*0e40*/  UMOV UR39, URZ ;  /* 0x0000003f00277c82 */ /* 0x000fe20008000000 */
[----:B------:R-:W-:Y:S01]  /*0e50*/  IMAD.MOV.U32 R9, RZ, RZ, RZ ;  /* 0x000000ffff097224 */ /* 0x000fe200078e00ff */
[----:B------:R-:W-:Y:S01]  /*0e60*/  USHF.R.S32.HI UR7, URZ, 0x1f, UR6 ;  /* 0x0000001f3f077899 */ /* 0x000fe20008011406 */
[----:B------:R-:W-:Y:S01]  /*0e70*/  UMOV UR38, URZ ;  /* 0x0000003f00267c82 */ /* 0x000fe20008000000 */
[----:B------:R-:W-:Y:S02]  /*0e80*/  ULDC.64 UR8, c[0x0][0x650] ;  /* 0x0001940000087ab9 */ /* 0x000fe40000000a00 */
[----:B------:R-:W-:-:S04]  /*0e90*/  ULEA.HI UR7, UR7, UR6, URZ, 0x5 ;  /* 0x0000000607077291 */ /* 0x000fc8000f8f283f */
[----:B------:R-:W-:Y:S01]  /*0ea0*/  USHF.R.S32.HI UR40, URZ, 0x5, UR7 ;  /* 0x000000053f287899 */ /* 0x000fe20008011407 */
[----:B---3--:R-:W-:-:S13]  /*0eb0*/  ISETP.NE.AND P1, PT, R2, 0x1, PT ;  /* 0x000000010200780c */ /* 0x008fda0003f25270 */
[----:B------:R-:W0:Y:S01]  /*0ec0*/  @P1 LDC R19, c[0x0][0x10] ;  /* 0x00000400ff131b82 */ /* 0x000e220000000800 */
[----:B------:R-:W-:Y:S02]  /*0ed0*/  @P1 IMAD.MOV.U32 R7, RZ, RZ, RZ ;  /* 0x000000ffff071224 */ /* 0x000fe400078e00ff */
[----:B------:R-:W-:-:S05]  /*0ee0*/  @P1 IMAD.MOV.U32 R17, RZ, RZ, RZ ;  /* 0x000000ffff111224 */ /* 0x000fca00078e00ff */
[----:B------:R-:W1:Y:S01]  /*0ef0*/  @!P1 LDC R11, c[0x0][0xc] ;  /* 0x00000300ff0b9b82 */ /* 0x000e620000000800 */
[----:B------:R-:W-:Y:S01]  /*0f00*/  ULDC UR4, c[0x0][0xc] ;  /* 0x0000030000047ab9 */ /* 0x000fe20000000800 */
[----:B------:R-:W-:Y:S02]  /*0f10*/  ULDC UR5, c[0x0][0x10] ;  /* 0x0000040000057ab9 */ /* 0x000fe40000000800 */
[----:B------:R-:W-:-:S04]  /*0f20*/  UIMAD.WIDE.U32 UR4, UR4, UR5, URZ ;  /* 0x00000005040472a5 */ /* 0x000fc8000f8e003f */
[----:B------:R-:W3:Y:S01]  /*0f30*/  LDC R2, c[0x0][0x14] ;  /* 0x00000500ff027b82 */ /* 0x000ee20000000800 */
[----:B0-----:R-:W-:-:S04]  /*0f40*/  @P1 IMAD.WIDE.U32 R18, R19, UR12, R6 ;  /* 0x0000000c13121c25 */ /* 0x001fc8000f8e0006 */
[----:B------:R-:W-:Y:S02]  /*0f50*/  @P1 IMAD.IADD R17, R19, 0x1, R17 ;  /* 0x0000000113111824 */ /* 0x000fe400078e0211 */
[----:B-1----:R-:W-:-:S04]  /*0f60*/  @!P1 IMAD.WIDE.U32 R8, R6, R11, R8 ;  /* 0x0000000b06089225 */ /* 0x002fc800078e0008 */
[----:B------:R-:W-:Y:S02]  /*0f70*/  @!P1 IMAD.MOV.U32 R18, RZ, RZ, R8 ;  /* 0x000000ffff129224 */ /* 0x000fe400078e0008 */
[----:B------:R-:W-:Y:S02]  /*0f80*/  @!P1 IMAD.MOV.U32 R17, RZ, RZ, R9 ;  /* 0x000000ffff119224 */ /* 0x000fe400078e0009 */
[----:B---3--:R-:W-:-:S04]  /*0f90*/  IMAD.WIDE.U32 R12, R2, UR4, RZ ;  /* 0x00000004020c7c25 */ /* 0x008fc8000f8e00ff */
[----:B------:R-:W-:Y:S01]  /*0fa0*/  IMAD R23, R2, UR5, RZ ;  /* 0x0000000502177c24 */ /* 0x000fe2000f8e02ff */
[----:B------:R0:W-:Y:S03]  /*0fb0*/  STL.64 [R1], R12 ;  /* 0x0000000c01007387 */ /* 0x0001e60000100a00 */
[----:B------:R-:W-:Y:S01]  /*0fc0*/  IMAD.IADD R23, R13, 0x1, R23 ;  /* 0x000000010d177824 */ /* 0x000fe200078e0217 */
[----:B------:R-:W-:Y:S06]  /*0fd0*/  @P0 BRA `(.L_x_12) ;  /* 0x0000000000200947 */ /* 0x000fec0003800000 */
[----:B------:R-:W-:Y:S01]  /*0fe0*/  UISETP.GE.U32.AND UP0, UPT, UR40, 0x16, UPT ;  /* 0x000000162800788c */ /* 0x000fe2000bf06070 */
[----:B------:R-:W-:Y:S01]  /*0ff0*/  IADD3 R18, P0, R18, R12, RZ ;  /* 0x0000000c12127210 */ /* 0x000fe20007f1e0ff */
[----:B------:R-:W-:Y:S01]  /*1000*/  UIMAD.WIDE.U32 UR4, UR40, -0x45d1745d, URZ ;  /* 0xba2e8ba3280478a5 */ /* 0x000fe2000f8e003f */
[----:B------:R-:W-:-:S03]  /*1010*/  UMOV UR38, URZ ;  /* 0x0000003f00267c82 */ /* 0x000fc60008000000 */
[----:B------:R-:W-:Y:S01]  /*1020*/  USHF.R.U32.HI UR4, URZ, 0x4, UR5 ;  /* 0x000000043f047899 */ /* 0x000fe20008011605 */
[----:B------:R-:W-:-:S03]  /*1030*/  IMAD.X R17, R23, 0x1, R17, P0 ;  /* 0x0000000117117824 */ /* 0x000fc600000e0611 */
[----:B------:R-:W-:Y:S02]  /*1040*/  UIMAD UR39, UR4, -0x16, UR40 ;  /* 0xffffffea042778a4 */ /* 0x000fe4000f8e0228 */
[----:B------:R-:W-:-:S12]  /*1050*/  @UP0 ULOP3.LUT UR38, UR4, 0x1, URZ, 0xc0, !UPT ;  /* 0x0000000104260892 */ /* 0x000fd8000f8ec03f */
.L_x_12:
[----:B------:R-:W-:Y:S01]  /*1060*/  ISETP.GE.U32.AND P0, PT, R18, UR8, PT ;  /* 0x0000000812007c0c */ /* 0x000fe2000bf06070 */
[----:B------:R-:W-:Y:S01]  /*1070*/  IMAD.MOV.U32 R19, RZ, RZ, -0x1 ;  /* 0xffffffffff137424 */ /* 0x000fe200078e00ff */
[----:B------:R-:W-:Y:S01]  /*1080*/  PRMT R8, RZ, 0x7610, R8 ;  /* 0x00007610ff087816 */ /* 0x000fe20000000008 */
[----:B------:R-:W-:Y:S01]  /*1090*/  IMAD.MOV.U32 R22, RZ, RZ, -0x1 ;  /* 0xffffffffff167424 */ /* 0x000fe200078e00ff */
[----:B------:R-:W-:Y:S01]  /*10a0*/  ISETP.GE.U32.AND.EX P0, PT, R17, UR9, PT, P0 ;  /* 0x0000000911007c0c */ /* 0x000fe2000bf06100 */
[----:B------:R-:W-:-:S12]  /*10b0*/  IMAD.MOV.U32 R2, RZ, RZ, -0x1 ;  /* 0xffffffffff027424 */ /* 0x000fd800078e00ff */
[----:B------:R-:W-:Y:S05]  /*10c0*/  @P0 BRA `(.L_x_13) ;  /* 0x00000004002c0947 */ /* 0x000fea0003800000 */
[----:B------:R-:W1:Y:S01]  /*10d0*/  LDC.64 R26, c[0x0][0x628] ;  /* 0x00018a00ff1a7b82 */ /* 0x000e620000000a00 */
[----:B------:R-:W-:Y:S02]  /*10e0*/  IMAD.MOV.U32 R8, RZ, RZ, R18 ;  /* 0x000000ffff087224 */ /* 0x000fe400078e0012 */
[----:B------:R-:W-:-:S05]  /*10f0*/  IMAD.MOV.U32 R9, RZ, RZ, R17 ;  /* 0x000000ffff097224 */ /* 0x000fca00078e0011 */
[----:B------:R-:W3:Y:S08]  /*1100*/  LDC R2, c[0x0][0x630] ;  /* 0x00018c00ff027b82 */ /* 0x000ef00000000800 */
[----:B------:R-:W4:Y:S01]  /*1110*/  LDC.64 R28, c[0x0][0x620] ;  /* 0x00018800ff1c7b82 */ /* 0x000f220000000a00 */
[----:B-1----:R-:W-:-:S04]  /*1120*/  ISETP.NE.U32.AND P0, PT, R26, RZ, PT ;  /* 0x000000ff1a00720c */ /* 0x002fc80003f05070 */
[----:B------:R-:W-:-:S13]  /*1130*/  ISETP.NE.AND.EX P0, PT, R27, RZ, PT, P0 ;  /* 0x000000ff1b00720c */ /* 0x000fda0003f05300 */
[----:B---34-:R-:W-:Y:S05]  /*1140*/  @!P0 BRA `(.L_x_14) ;  /* 0x0000000000288947 */ /* 0x018fea0003800000 */
[----:B0-----:R-:W0:Y:S02]  /*1150*/  LDC R13, c[0x0][0x634] ;  /* 0x00018d00ff0d7b82 */ /* 0x001e240000000800 */
[----:B0-----:R-:W-:-:S05]  /*1160*/  IADD3 R13, P0, R18, R13, RZ ;  /* 0x0000000d120d7210 */ /* 0x001fca0007f1e0ff */
[----:B------:R-:W-:-:S04]  /*1170*/  IMAD.X R15, RZ, RZ, R17, P0 ;  /* 0x000000ffff0f7224 */ /* 0x000fc800000e0611 */
[----:B------:R-:W-:-:S04]  /*1180*/  IMAD.WIDE.U32 R8, R15, R26, RZ ;  /* 0x0000001a0f087225 */ /* 0x000fc800078e00ff */
[----:B------:R-:W-:-:S04]  /*1190*/  IMAD.WIDE.U32 R10, P0, R13, R27, R8 ;  /* 0x0000001b0d0a7225 */ /* 0x000fc80007800008 */
[----:B------:R-:W-:-:S04]  /*11a0*/  IMAD.WIDE.U32 R8, R13, R26, RZ ;  /* 0x0000001a0d087225 */ /* 0x000fc800078e00ff */
[----:B------:R-:W-:Y:S01]  /*11b0*/  IMAD.X R13, RZ, RZ, RZ, P0 ;  /* 0x000000ffff0d7224 */ /* 0x000fe200000e06ff */
[----:B------:R-:W-:Y:S01]  /*11c0*/  IADD3 RZ, P0, R9, R10, RZ ;  /* 0x0000000a09ff7210 */ /* 0x000fe20007f1e0ff */
[----:B------:R-:W-:-:S04]  /*11d0*/  IMAD.MOV.U32 R12, RZ, RZ, R11 ;  /* 0x000000ffff0c7224 */ /* 0x000fc800078e000b */
[----:B------:R-:W-:-:S08]  /*11e0*/  IMAD.WIDE.U32.X R8, R15, R27, R12, P0 ;  /* 0x0000001b0f087225 */ /* 0x000fd000000e040c */
.L_x_14:
[----:B------:R-:W1:Y:S01]  /*11f0*/  LDC.64 R32, c[0x0][0x640] ;  /* 0x00019000ff207b82 */ /* 0x000e620000000a00 */
[-C--:B------:R-:W-:Y:S01]  /*1200*/  SHF.R.U64 R30, R8, R2.reuse, R9 ;  /* 0x00000002081e7219 */ /* 0x080fe20000001209 */
[----:B------:R-:W-:Y:S01]  /*1210*/  IMAD.MOV.U32 R19, RZ, RZ, R17 ;  /* 0x000000ffff137224 */ /* 0x000fe200078e0011 */
[----:B------:R-:W-:Y:S02]  /*1220*/  SHF.R.U32.HI R2, RZ, R2, R9 ;  /* 0x00000002ff027219 */ /* 0x000fe40000011609 */
[----:B------:R-:W-:-:S03]  /*1230*/  IADD3 R11, P0, RZ, -R30, RZ ;  /* 0x8000001eff0b7210 */ /* 0x000fc60007f1e0ff */
[----:B------:R-:W3:Y:S02]  /*1240*/  LDC R10, c[0x0][0x618] ;  /* 0x00018600ff0a7b82 */ /* 0x000ee40000000800 */
[----:B------:R-:W-:-:S04]  /*1250*/  IMAD.X R9, RZ, RZ, ~R2, P0 ;  /* 0x000000ffff097224 */ /* 0x000fc800000e0e02 */
[-C--:B------:R-:W-:Y:S02]  /*1260*/  IMAD R2, R9, R28.reuse, RZ ;  /* 0x0000001c09027224 */ /* 0x080fe400078e02ff */
[----:B0-----:R-:W0:Y:S01]  /*1270*/  LDC R13, c[0x0][0x608] ;  /* 0x00018200ff0d7b82 */ /* 0x001e220000000800 */
[----:B------:R-:W-:-:S04]  /*1280*/  IMAD.WIDE.U32 R8, R11, R28, R18 ;  /* 0x0000001c0b087225 */ /* 0x000fc800078e0012 */
[----:B------:R-:W-:Y:S02]  /*1290*/  IMAD R11, R11, R29, R2 ;  /* 0x0000001d0b0b7224 */ /* 0x000fe400078e0202 */
[----:B------:R-:W-:Y:S01]  /*12a0*/  IMAD.MOV.U32 R2, RZ, RZ, -0x1 ;  /* 0xffffffffff027424 */ /* 0x000fe200078e00ff */
[----:B------:R-:W4:Y:S01]  /*12b0*/  LDC R31, c[0x0][0x658] ;  /* 0x00019600ff1f7b82 */ /* 0x000f220000000800 */
[----:B------:R-:W-:Y:S01]  /*12c0*/  IMAD.IADD R9, R9, 0x1, R11 ;  /* 0x0000000109097824 */ /* 0x000fe200078e020b */
[----:B-1----:R-:W-:Y:S01]  /*12d0*/  ISETP.NE.U32.AND P0, PT, R32, RZ, PT ;  /* 0x000000ff2000720c */ /* 0x002fe20003f05070 */
[----:B------:R-:W-:-:S03]  /*12e0*/  IMAD.MOV.U32 R28, RZ, RZ, 0x1 ;  /* 0x00000001ff1c7424 */ /* 0x000fc600078e00ff */
[----:B------:R-:W-:Y:S02]  /*12f0*/  ISETP.NE.AND.EX P0, PT, R33, RZ, PT, P0 ;  /* 0x000000ff2100720c */ /* 0x000fe40003f05300 */
[----:B------:R-:W1:Y:S01]  /*1300*/  LDC R27, c[0x0][0x600] ;  /* 0x00018000ff1b7b82 */ /* 0x000e620000000800 */
[-CC-:B---3--:R-:W-:Y:S02]  /*1310*/  SHF.R.U64 R25, R8, R10.reuse, R9.reuse ;  /* 0x0000000a08197219 */ /* 0x188fe40000001209 */
[----:B------:R-:W-:-:S05]  /*1320*/  SHF.R.U32.HI R8, RZ, R10, R9 ;  /* 0x0000000aff087219 */ /* 0x000fca0000011609 */
[----:B------:R-:W3:Y:S01]  /*1330*/  LDC R22, c[0x0][0x648] ;  /* 0x00019200ff167b82 */ /* 0x000ee20000000800 */
[-CC-:B0-----:R-:W-:Y:S02]  /*1340*/  SHF.R.U64 R34, R25, R13.reuse, R8.reuse ;  /* 0x0000000d19227219 */ /* 0x181fe40000001208 */
[----:B------:R-:W-:-:S05]  /*1350*/  SHF.R.U32.HI R8, RZ, R13, R8 ;  /* 0x0000000dff087219 */ /* 0x000fca0000011608 */
[----:B------:R-:W0:Y:S01]  /*1360*/  LDC R26, c[0x0][0x638] ;  /* 0x00018e00ff1a7b82 */ /* 0x000e220000000800 */
[-CC-:B----4-:R-:W-:Y:S02]  /*1370*/  SHF.R.U64 R36, R34, R31.reuse, R8.reuse ;  /* 0x0000001f22247219 */ /* 0x190fe40000001208 */
[-C--:B------:R-:W-:Y:S02]  /*1380*/  SHF.L.U32 R2, R2, R31.reuse, RZ ;  /* 0x0000001f02027219 */ /* 0x080fe400000006ff */
[----:B------:R-:W-:Y:S01]  /*1390*/  SHF.R.U32.HI R9, RZ, R31, R8 ;  /* 0x0000001fff097219 */ /* 0x000fe20000011608 */
[----:B------:R-:W-:Y:S01]  /*13a0*/  IMAD.MOV.U32 R8, RZ, RZ, R36 ;  /* 0x000000ffff087224 */ /* 0x000fe200078e0024 */
[----:B------:R-:W-:Y:S01]  /*13b0*/  LOP3.LUT R15, RZ, R2, RZ, 0x33, !PT ;  /* 0x00000002ff0f7212 */ /* 0x000fe200078e33ff */
[----:B------:R-:W4:Y:S01]  /*13c0*/  LDC R29, c[0x0][0x610] ;  /* 0x00018400ff1d7b82 */ /* 0x000f220000000800 */
[----:B------:R-:W-:Y:S05]  /*13d0*/  @!P0 BRA `(.L_x_15) ;  /* 0x0000000000288947 */ /* 0x000fea0003800000 */
[----:B------:R-:W2:Y:S02]  /*13e0*/  LDC R13, c[0x0][0x64c] ;  /* 0x00019300ff0d7b82 */ /* 0x000ea40000000800 */
[----:B--2---:R-:W-:-:S05]  /*13f0*/  IADD3 R13, P0, R36, R13, RZ ;  /* 0x0000000d240d7210 */ /* 0x004fca0007f1e0ff */
        /* <DEDUP_REMOVED lines=8> */
.L_x_15:
[----:B---3--:R-:W-:Y:S01]  /*1480*/  SHF.R.U64 R7, R8, R22, R9 ;  /* 0x0000001608077219 */ /* 0x008fe20000001209 */
[----:B-1----:R-:W-:Y:S01]  /*1490*/  VIADD R8, R27, 0xffffffff ;  /* 0xffffffff1b087836 */ /* 0x002fe20000000000 */
[----:B------:R-:W-:Y:S01]  /*14a0*/  SHF.L.U32 R2, R28, R31, RZ ;  /* 0x0000001f1c027219 */ /* 0x000fe200000006ff */
[----:B------:R-:W-:Y:S01]  /*14b0*/  @P1 IMAD R20, R21, R24, R6 ;  /* 0x0000001815141224 */ /* 0x000fe200078e0206 */
[----:B------:R-:W-:Y:S01]  /*14c0*/  LOP3.LUT R15, R34, R15, RZ, 0xc0, !PT ;  /* 0x0000000f220f7212 */ /* 0x000fe200078ec0ff */
[----:B------:R-:W-:Y:S01]  /*14d0*/  IMAD.MOV R9, RZ, RZ, -R7 ;  /* 0x000000ffff097224 */ /* 0x000fe200078e0a07 */
[----:B------:R-:W-:Y:S01]  /*14e0*/  LOP3.LUT R8, R25, R8, RZ, 0xc0, !PT ;  /* 0x0000000819087212 */ /* 0x000fe200078ec0ff */
[----:B------:R-:W-:Y:S02]  /*14f0*/  IMAD.MOV.U32 R6, RZ, RZ, 0x1 ;  /* 0x00000001ff067424 */ /* 0x000fe400078e00ff */
[----:B------:R-:W-:Y:S02]  /*1500*/  IMAD R15, R2, R7, R15 ;  /* 0x00000007020f7224 */ /* 0x000fe400078e020f */
[----:B0-----:R-:W-:-:S02]  /*1510*/  IMAD R2, R9, R26, R36 ;  /* 0x0000001a09027224 */ /* 0x001fc400078e0224 */
[----:B----4-:R-:W-:Y:S02]  /*1520*/  IMAD R19, R15, R29, R20 ;  /* 0x0000001d0f137224 */ /* 0x010fe400078e0214 */
[--C-:B------:R-:W-:Y:S01]  /*1530*/  IMAD R2, R2, R27, R8.reuse ;  /* 0x0000001b02027224 */ /* 0x100fe200078e0208 */
[----:B------:R-:W-:-:S04]  /*1540*/  PRMT R8, R6, 0x7610, R8 ;  /* 0x0000761006087816 */ /* 0x000fc80000000008 */
[----:B------:R-:W-:Y:S02]  /*1550*/  SEL R22, R2, R19, !P1 ;  /* 0x0000001302167207 */ /* 0x000fe40004800000 */
[----:B------:R-:W-:Y:S01]  /*1560*/  SEL R19, R19, R2, !P1 ;  /* 0x0000000213137207 */ /* 0x000fe20004800000 */
[----:B------:R-:W-:-:S07]  /*1570*/  IMAD.MOV.U32 R2, RZ, RZ, R30 ;  /* 0x000000ffff027224 */ /* 0x000fce00078e001e */
.L_x_13:
[----:B------:R-:W-:Y:S05]  /*1580*/  @!P3 BRA `(.L_x_16) ;  /* 0x00000000000cb947 */ /* 0x000fea0003800000 */
[----:B------:R-:W-:Y:S01]  /*1590*/  UCGABAR_WAIT ;  /* 0x0000000000007dc7 */ /* 0x000fe20008000000 */
[----:B------:R-:W-:Y:S01]  /*15a0*/  CCTL.IVALL ;  /* 0x00000000ff00798f */ /* 0x000fe20002000000 */
[----:B------:R-:W-:Y:S05]  /*15b0*/  BRA `(.L_x_17) ;  /* 0x0000000000047947 */ /* 0x000fea0003800000 */
.L_x_16:
[----:B------:R-:W-:Y:S06]  /*15c0*/  BAR.SYNC.DEFER_BLOCKING 0x0 ;  /* 0x0000000000007b1d */ /* 0x000fec0000010000 */
.L_x_17:
[----:B------:R-:W-:Y:S05]  /*15d0*/  @!P2 BRA `(.L_x_18) ;  /* 0x00000074006ca947 */ /* 0x000fea0003800000 */
[----:B------:R-:W-:-:S13]  /*15e0*/  ISETP.GT.U32.AND P0, PT, R35, 0x1, PT ;  /* 0x000000012300780c */ /* 0x000fda0003f04070 */
[----:B------:R-:W-:Y:S05]  /*15f0*/  @P0 EXIT ;  /* 0x000000000000094d */ /* 0x000fea0003800000 */
.L_x_19:
[----:B------:R-:W-:-:S08]  /*1600*/  NOP ;  /* 0x0000000000007918 */ /* 0x000fd00000000000 */
[----:B------:R-:W1:Y:S02]  /*1610*/  USETMAXREG.TRY_ALLOC.CTAPOOL UP0, 0xe8 ;  /* 0x000000e8000079c8 */ /* 0x000e640008000600 */
[----:B-1----:R-:W-:-:S13]  /*1620*/  PLOP3.LUT P0, PT, PT, PT, UP0, 0x80, 0x0 ;  /* 0x000000000000781c */ /* 0x002fda0003f0f008 */
[----:B------:R-:W-:Y:S05]  /*1630*/  @!P0 BRA `(.L_x_19) ;  /* 0xfffffffc00f08947 */ /* 0x000fea000383ffff */
[----:B------:R-:W-:-:S13]  /*1640*/  LOP3.LUT P0, RZ, R8, 0xff, RZ, 0xc0, !PT ;  /* 0x000000ff08ff7812 */ /* 0x000fda000780c0ff */
[----:B------:R-:W-:Y:S05]  /*1650*/  @!P0 EXIT ;  /* 0x000000000000894d */ /* 0x000fea0003800000 */
[----:B------:R-:W1:Y:S01]  /*1660*/  S2UR UR4, SR_CgaCtaId ;  /* 0x00000000000479c3 */ /* 0x000e620000008800 */
[----:B--2---:R-:W-:Y:S01]  /*1670*/  VIADD R14, R14, 0xffffffff ;  /* 0xffffffff0e0e7836 */ /* 0x004fe20000000000 */
[CC--:B------:R-:W-:Y:S01]  /*1680*/  LEA.HI R4, R0.reuse, R3.reuse, RZ, 0x2 ;  /* 0x0000000300047211 */ /* 0x0c0fe200078f10ff */
[----:B------:R-:W-:Y:S01]  /*1690*/  UMOV UR41, 0x400 ;  /* 0x0000040000297882 */ /* 0x000fe20000000000 */
[----:B------:R-:W-:Y:S01]  /*16a0*/  LEA.HI R0, R0, R3, RZ, 0x5 ;  /* 0x0000000300007211 */ /* 0x000fe200078f28ff */
[----:B------:R-:W-:Y:S01]  /*16b0*/  UISETP.LT.AND UP0, UPT, UR40, 0x1, UPT ;  /* 0x000000012800788c */ /* 0x000fe2000bf01270 */
[----:B------:R-:W-:Y:S01]  /*16c0*/  R2UR UR42, R14 ;  /* 0x000000000e2a72ca */ /* 0x000fe200000e0000 */
[----:B------:R-:W-:Y:S01]  /*16d0*/  ULDC UR5, c[0x0][0x284] ;  /* 0x0000a10000057ab9 */ /* 0x000fe20000000800 */
[--C-:B------:R-:W-:Y:S01]  /*16e0*/  SHF.R.S32.HI R156, RZ, 0x2, R4.reuse ;  /* 0x00000002ff9c7819 */ /* 0x100fe20000011404 */
[----:B------:R-:W-:Y:S01]  /*16f0*/  USEL UR43, UR40, 0x1, UP0 ;  /* 0x00000001282b7887 */ /* 0x000fe20008000000 */
[----:B------:R-:W-:Y:S01]  /*1700*/  SHF.R.S32.HI R5, RZ, 0x1f, R4 ;  /* 0x0000001fff057819 */ /* 0x000fe20000011404 */
[----:B------:R-:W-:Y:S01]  /*1710*/  USHF.L.U32 UR44, UR40, 0x1, URZ ;  /* 0x00000001282c7899 */ /* 0x000fe2000800063f */
[----:B------:R-:W-:Y:S01]  /*1720*/  LOP3.LUT R158, R4, 0xfffffffc, RZ, 0xc0, !PT ;  /* 0xfffffffc049e7812 */ /* 0x000fe200078ec0ff */
[----:B------:R-:W-:Y:S01]  /*1730*/  UIADD3 UR43, -UR43, UR40, URZ ;  /* 0x000000282b2b7290 */ /* 0x000fe2000fffe13f */
[----:B------:R-:W-:-:S02]  /*1740*/  LEA.HI R5, R5, R156, RZ, 0x3 ;  /* 0x0000009c05057211 */ /* 0x000fc400078f18ff */
[----:B------:R-:W-:Y:S01]  /*1750*/  ISETP.NE.AND P0, PT, R14, RZ, PT ;  /* 0x000000ff0e00720c */ /* 0x000fe20003f05270 */
[----:B------:R-:W-:Y:S01]  /*1760*/  IMAD.IADD R158, R3, 0x1, -R158 ;  /* 0x00000001039e7824 */ /* 0x000fe200078e0a9e */
[----:B------:R-:W-:Y:S01]  /*1770*/  LOP3.LUT R5, R5, 0xfffffff8, RZ, 0xc0, !PT ;  /* 0xfffffff805057812 */ /* 0x000fe200078ec0ff */
[----:B------:R-:W-:Y:S01]  /*1780*/  USHF.L.U32 UR42, UR42, 0x3, URZ ;  /* 0x000000032a2a7899 */ /* 0x000fe2000800063f */
[----:B------:R-:W-:-:S03]  /*1790*/  SEL R165, RZ, 0x1, P0 ;  /* 0x00000001ffa57807 */ /* 0x000fc60000000000 */
[----:B------:R-:W-:Y:S01]  /*17a0*/  IMAD.IADD R156, R156, 0x1, -R5 ;  /* 0x000000019c9c7824 */ /* 0x000fe200078e0a05 */
[----:B-1----:R-:W-:Y:S01]  /*17b0*/  ULEA UR41, UR4, UR41, 0x18 ;  /* 0x0000002904297291 */ /* 0x002fe2000f8ec03f */
[----:B------:R-:W-:Y:S01]  /*17c0*/  SHF.R.S32.HI R5, RZ, 0x5, R0 ;  /* 0x00000005ff057819 */ /* 0x000fe20000011400 */
[----:B------:R-:W-:Y:S02]  /*17d0*/  IMAD.U32 R160, RZ, RZ, UR42 ;  /* 0x0000002affa07e24 */ /* 0x000fe4000f8e00ff */
[----:B------:R-:W-:Y:S01]  /*17e0*/  UIADD3 UR45, UR41, 0x170, URZ ;  /* 0x00000170292d7890 */ /* 0x000fe2000fffe03f */
[--C-:B------:R-:W-:Y:S01]  /*17f0*/  SHF.R.S32.HI R157, RZ, 0x1f, R156.reuse ;  /* 0x0000001fff9d7819 */ /* 0x100fe2000001149c */
[C-C-:B------:R-:W-:Y:S01]  /*1800*/  IMAD R163, R5.reuse, -0x10, -R156.reuse ;  /* 0xfffffff005a37824 */ /* 0x140fe200078e0a9c */
[C---:B------:R-:W-:Y:S02]  /*1810*/  LOP3.LUT R162, R160.reuse, 0x8, RZ, 0xc0, !PT ;  /* 0x00000008a0a27812 */ /* 0x040fe400078ec0ff */
[----:B------:R-:W-:Y:S01]  /*1820*/  LOP3.LUT R160, R160, 0x8, RZ, 0xc, !PT ;  /* 0x00000008a0a07812 */ /* 0x000fe200078e0cff */
[----:B------:R-:W-:Y:S01]  /*1830*/  IMAD.U32 R161, RZ, RZ, UR45 ;  /* 0x0000002dffa17e24 */ /* 0x000fe2000f8e00ff */
[----:B------:R-:W-:Y:S01]  /*1840*/  LOP3.LUT R162, R162, 0x18, RZ, 0x3c, !PT ;  /* 0x00000018a2a27812 */ /* 0x000fe200078e3cff */
[----:B------:R-:W-:-:S04]  /*1850*/  IMAD.WIDE R156, R5, 0x10, R156 ;  /* 0x00000010059c7825 */ /* 0x000fc800078e029c */
[----:B------:R-:W-:Y:S02]  /*1860*/  VIADD R159, R161, UR42 ;  /* 0x0000002aa19f7c36 */ /* 0x000fe40008000000 */
[----:B------:R-:W-:-:S07]  /*1870*/  VIADD R163, R163, UR5 ;  /* 0x00000005a3a37c36 */ /* 0x000fce0008000000 */
.L_x_299:
[----:B------:R-:W-:Y:S01]  /*1880*/  SHF.L.U32 R0, R165, 0x1f, RZ ;  /* 0x0000001fa5007819 */ /* 0x000fe200000006ff */
[----:B------:R-:W-:Y:S02]  /*1890*/  ULDC UR4, c[0x0][0x28c] ;  /* 0x0000a30000047ab9 */ /* 0x000fe40000000800 */
[----:B------:R-:W-:Y:S01]  /*18a0*/  ISETP.LT.AND P1, PT, RZ, UR4, PT ;  /* 0x00000004ff007c0c */ /* 0x000fe2000bf21270 */
[----:B------:R-:W1:Y:S02]  /*18b0*/  SYNCS.PHASECHK.TRANS64.TRYWAIT P0, [R161+UR42], R0 ;  /* 0x00000000a10075a7 */ /* 0x000e64000800016a */
[----:B-1-34-:R-:W-:Y:S10]  /*18c0*/  @!P0 BRA `(.L_x_20) ;  /* 0x0000008c00508947 */ /* 0x01aff40003800000 */
.L_x_339:
[----:B------:R-:W-:Y:S05]  /*18d0*/  @P1 BRA `(.L_x_21) ;  /* 0x0000000000401947 */ /* 0x000fea0003800000 */
[----:B-1----:R-:W-:Y:S01]  /*18e0*/  MOV R0, 0x0 ;  /* 0x0000000000007802 */ /* 0x002fe20000000f00 */
[----:B------:R-:W-:Y:S01]  /*18f0*/  ULDC.64 UR4, c[0x4][0x68] ;  /* 0x01001a0000047ab9 */ /* 0x000fe20000000a00 */
[----:B------:R-:W-:Y:S01]  /*1900*/  ULDC.64 UR6, c[0x4][0x8] ;  /* 0x0100020000067ab9 */ /* 0x000fe20000000a00 */
[----:B------:R-:W-:Y:S01]  /*1910*/  IMAD.U32 R4, RZ, RZ, UR4 ;  /* 0x00000004ff047e24 */ /* 0x000fe2000f8e00ff */
[----:B------:R1:W2:Y:S01]  /*1920*/  LDC.64 R14, c[0x4][R0] ;  /* 0x01000000000e7b82 */ /* 0x0002a20000000a00 */
[----:B------:R-:W-:Y:S01]  /*1930*/  IMAD.U32 R5, RZ, RZ, UR5 ;  /* 0x00000005ff057e24 */ /* 0x000fe2000f8e00ff */
[----:B------:R-:W-:Y:S01]  /*1940*/  ULDC.64 UR4, c[0x4][0x70] ;  /* 0x01001c0000047ab9 */ /* 0x000fe20000000a00 */
[----:B------:R-:W-:Y:S02]  /*1950*/  IMAD.U32 R10, RZ, RZ, UR6 ;  /* 0x00000006ff0a7e24 */ /* 0x000fe4000f8e00ff */
[----:B------:R-:W-:Y:S02]  /*1960*/  IMAD.U32 R6, RZ, RZ, UR4 ;  /* 0x00000004ff067e24 */ /* 0x000fe4000f8e00ff */
[----:B------:R-:W-:-:S02]  /*1970*/  IMAD.U32 R7, RZ, RZ, UR5 ;  /* 0x00000005ff077e24 */ /* 0x000fc4000f8e00ff */
[----:B------:R-:W-:Y:S02]  /*1980*/  IMAD.U32 R11, RZ, RZ, UR7 ;  /* 0x00000007ff0b7e24 */ /* 0x000fe4000f8e00ff */
[----:B------:R-:W-:Y:S02]  /*1990*/  IMAD.MOV.U32 R8, RZ, RZ, 0x1e1 ;  /* 0x000001e1ff087424 */ /* 0x000fe400078e00ff */
[----:B0-----:R-:W-:Y:S02]  /*19a0*/  IMAD.MOV.U32 R12, RZ, RZ, 0x1 ;  /* 0x00000001ff0c7424 */ /* 0x001fe400078e00ff */
[----:B-1----:R-:W-:-:S07]  /*19b0*/  IMAD.MOV.U32 R13, RZ, RZ, RZ ;  /* 0x000000ffff0d7224 */ /* 0x002fce00078e00ff */
[----:B------:R-:W-:-:S07]  /*19c0*/  LEPC R20, `(.L_x_21) ;  /* 0x000000001014794e */ /* 0x000fce0000000000 */
[----:B--2--5:R-:W-:Y:S05]  /*19d0*/  CALL.ABS.NOINC R14 ;  /* 0x000000000e007343 */ /* 0x024fea0003c00000 */
.L_x_21:
[----:B-1----:R-:W-:-:S04]  /*19e0*/  LOP3.LUT R0, R16, 0x1, RZ, 0xfc, !PT ;  /* 0x0000000110007812 */ /* 0x002fc800078efcff */
[----:B------:R-:W-:-:S13]  /*19f0*/  ISETP.NE.AND P0, PT, R0, 0x3, PT ;  /* 0x000000030000780c */ /* 0x000fda0003f05270 */
[----:B------:R-:W-:Y:S05]  /*1a00*/  @!P0 BRA `(.L_x_22) ;  /* 0x0000000000048947 */ /* 0x000fea0003800000 */
[----:B------:R-:W-:Y:S01]  /*1a10*/  BPT.TRAP 0x1 ;  /* 0x000000040000795c */ /* 0x000fe20000300000 */
.L_x_22:
[----:B------:R-:W-:Y:S02]  /*1a20*/  IMAD.U32 R3, RZ, RZ, UR39 ;  /* 0x00000027ff037e24 */ /* 0x000fe4000f8e00ff */
[----:B------:R-:W-:-:S03]  /*1a30*/  IMAD.U32 R0, RZ, RZ, UR38 ;  /* 0x00000026ff007e24 */ /* 0x000fc6000f8e00ff */
[----:B------:R-:W-:Y:S02]  /*1a40*/  LEA R3, R3, UR41, 0x3 ;  /* 0x0000002903037c11 */ /* 0x000fe4000f8e18ff */
[----:B------:R-:W-:-:S04]  /*1a50*/  SHF.L.U32 R0, R0, 0x1f, RZ ;  /* 0x0000001f00007819 */ /* 0x000fc800000006ff */
[----:B------:R1:W2:Y:S01]  /*1a60*/  SYNCS.PHASECHK.TRANS64.TRYWAIT P1, [R3+URZ], R0 ;  /* 0x00000000030075a7 */ /* 0x0002a2000802017f */
[----:B------:R-:W-:Y:S05]  /*1a70*/  @!P0 BRA `(.L_x_23) ;  /* 0x0000000000048947 */ /* 0x000fea0003800000 */
[----:B------:R-:W-:Y:S01]  /*1a80*/  BPT.TRAP 0x1 ;  /* 0x000000040000795c */ /* 0x000fe20000300000 */
.L_x_23:
[----:B------:R-:W-:-:S05]  /*1a90*/  IMAD.U32 R4, RZ, RZ, UR43 ;  /* 0x0000002bff047e24 */ /* 0x000fca000f8e00ff */
[----:B------:R-:W-:Y:S01]  /*1aa0*/  ISETP.GE.AND P2, PT, R4, 0x1, PT ;  /* 0x000000010400780c */ /* 0x000fe20003f46270 */
[----:B--2---:R-:W-:-:S12]  /*1ab0*/  @P1 BRA `(.L_x_24) ;  /* 0x0000000000081947 */ /* 0x004fd80003800000 */
[----:B------:R-:W2:Y:S02]  /*1ac0*/  SYNCS.PHASECHK.TRANS64.TRYWAIT P1, [R3+URZ], R0 ;  /* 0x00000000030075a7 */ /* 0x000ea4000802017f */
[----:B--2---:R-:W-:Y:S05]  /*1ad0*/  @!P1 BRA `(.L_x_25) ;  /* 0x0000008800e09947 */ /* 0x004fea0003800000 */
.L_x_24:
[----:B------:R-:W-:Y:S05]  /*1ae0*/  WARPSYNC.ALL ;  /* 0x0000000000007948 */ /* 0x000fea0003800000 */
[----:B------:R-:W-:Y:S01]  /*1af0*/  UIADD3 UR4, UR41, 0x280, URZ ;  /* 0x0000028029047890 */ /* 0x000fe2000fffe03f */
[----:B------:R-:W-:Y:S01]  /*1b00*/  WARPGROUP.ARRIVE ;  /* 0x00000000000079c5 */ /* 0x000fe20000000000 */
[----:B------:R-:W-:Y:S02]  /*1b10*/  UIADD3 UR5, UR41, 0xb280, URZ ;  /* 0x0000b28029057890 */ /* 0x000fe4000fffe03f */
[----:B------:R-:W-:Y:S02]  /*1b20*/  USHF.R.U32.HI UR4, URZ, 0x4, UR4 ;  /* 0x000000043f047899 */ /* 0x000fe40008011604 */
[----:B------:R-:W-:-:S02]  /*1b30*/  USHF.R.U32.HI UR5, URZ, 0x4, UR5 ;  /* 0x000000043f057899 */ /* 0x000fc40008011605 */
[----:B------:R-:W-:Y:S02]  /*1b40*/  ULOP3.LUT UR4, UR4, 0x3fff, URZ, 0xc0, !UPT ;  /* 0x00003fff04047892 */ /* 0x000fe4000f8ec03f */
[----:B------:R-:W-:Y:S02]  /*1b50*/  ULOP3.LUT UR5, UR5, 0x3fff, URZ, 0xc0, !UPT ;  /* 0x00003fff05057892 */ /* 0x000fe4000f8ec03f */
[----:B------:R-:W-:Y:S02]  /*1b60*/  ULOP3.LUT UR10, UR4, 0x10000, URZ, 0xfc, !UPT ;  /* 0x00010000040a7892 */ /* 0x000fe4000f8efc3f */
[----:B------:R-:W-:Y:S02]  /*1b70*/  ULOP3.LUT UR9, UR5, 0x10000, URZ, 0xfc, !UPT ;  /* 0x0001000005097892 */ /* 0x000fe4000f8efc3f */
[----:B------:R-:W-:Y:S02]  /*1b80*/  ULEA UR4, UR39, UR10, 0x7 ;  /* 0x0000000a27047291 */ /* 0x000fe4000f8e383f */
[----:B------:R-:W-:Y:S01]  /*1b90*/  ULEA UR6, UR39, UR9, 0x9 ;  /* 0x0000000927067291 */ /* 0x000fe2000f8e483f */
[----:B------:R-:W-:Y:S01]  /*1ba0*/  UMOV UR5, 0xc0000010 ;  /* 0xc000001000057882 */ /* 0x000fe20000000000 */
[----:B------:R-:W-:-:S07]  /*1bb0*/  UMOV UR7, 0xc0000010 ;  /* 0xc000001000077882 */ /* 0x000fce0000000000 */
[----:B------:R-:W-:Y:S03]  /*1bc0*/  IGMMA.64x256x32.S8.S8 R24, gdesc[UR4], RZ, !UPT, gsb0 ;  /* 0x06600000041879f1 */ /* 0x000fe6000c0410ff */
[----:B------:R-:W-:Y:S02]  /*1bd0*/  WARPGROUP.DEPBAR.LE gsb0, 0x0 ;  /* 0x00008000000079c5 */ /* 0x000fe40000010000 */
[----:B------:R-:W-:Y:S05]  /*1be0*/  @!P2 BRA `(.L_x_26) ;  /* 0x0000000000b8a947 */ /* 0x000fea0003800000 */
[----:B------:R-:W-:Y:S01]  /*1bf0*/  UIADD3 UR4, UR39, 0x1, URZ ;  /* 0x0000000127047890 */ /* 0x000fe2000fffe03f */
[----:B-12---:R-:W-:Y:S02]  /*1c00*/  IMAD.U32 R0, RZ, RZ, UR43 ;  /* 0x0000002bff007e24 */ /* 0x006fe4000f8e00ff */
[----:B------:R-:W-:Y:S01]  /*1c10*/  IMAD.U32 R3, RZ, RZ, UR39 ;  /* 0x00000027ff037e24 */ /* 0x000fe2000f8e00ff */
[----:B------:R-:W-:-:S04]  /*1c20*/  UISETP.NE.AND UP0, UPT, UR4, 0x16, UPT ;  /* 0x000000160400788c */ /* 0x000fc8000bf05270 */
[----:B------:R-:W-:Y:S02]  /*1c30*/  USEL UR5, URZ, 0x1, UP0 ;  /* 0x000000013f057887 */ /* 0x000fe40008000000 */
[----:B------:R-:W-:Y:S02]  /*1c40*/  USEL UR8, UR4, URZ, UP0 ;  /* 0x0000003f04087287 */ /* 0x000fe40008000000 */
[----:B------:R-:W-:-:S06]  /*1c50*/  ULOP3.LUT UR5, UR38, UR5, URZ, 0x3c, !UPT ;  /* 0x0000000526057292 */ /* 0x000fcc000f8e3c3f */
[----:B------:R-:W-:-:S07]  /*1c60*/  IMAD.U32 R6, RZ, RZ, UR5 ;  /* 0x00000005ff067e24 */ /* 0x000fce000f8e00ff */
.L_x_33:
[----:B------:R-:W-:Y:S05]  /*1c70*/  @!P0 BRA `(.L_x_27) ;  /* 0x0000000000048947 */ /* 0x000fea0003800000 */
[----:B------:R-:W-:Y:S01]  /*1c80*/  BPT.TRAP 0x1 ;  /* 0x000000040000795c */ /* 0x000fe20000300000 */
.L_x_27:
[----:B------:R-:W-:Y:S01]  /*1c90*/  ULEA UR4, UR8, UR41, 0x3 ;  /* 0x0000002908047291 */ /* 0x000fe2000f8e183f */
[----:B------:R-:W-:-:S08]  /*1ca0*/  SHF.L.U32 R4, R6, 0x1f, RZ ;  /* 0x0000001f06047819 */ /* 0x000fd000000006ff */
[----:B------:R1:W2:Y:S01]  /*1cb0*/  SYNCS.PHASECHK.TRANS64.TRYWAIT P1, [UR4], R4 ;  /* 0x00000004ff0075a7 */ /* 0x0002a20008020144 */
[----:B------:R-:W-:Y:S05]  /*1cc0*/  @!P0 BRA `(.L_x_28) ;  /* 0x0000000000048947 */ /* 0x000fea0003800000 */
[----:B------:R-:W-:Y:S01]  /*1cd0*/  BPT.TRAP 0x1 ;  /* 0x000000040000795c */ /* 0x000fe20000300000 */
.L_x_28:
[----:B--2---:R-:W-:Y:S05]  /*1ce0*/  @P1 BRA `(.L_x_29) ;  /* 0x0000000000081947 */ /* 0x004fea0003800000 */
[----:B------:R-:W2:Y:S02]  /*1cf0*/  SYNCS.PHASECHK.TRANS64.TRYWAIT P1, [UR4], R4 ;  /* 0x00000004ff0075a7 */ /* 0x000ea40008020144 */
[----:B--2---:R-:W-:Y:S05]  /*1d00*/  @!P1 BRA `(.L_x_30) ;  /* 0x0000008800689947 */ /* 0x004fea0003800000 */
.L_x_29:
[----:B------:R-:W-:Y:S01]  /*1d10*/  ULEA UR4, UR8, UR10, 0x7 ;  /* 0x0000000a08047291 */ /* 0x000fe2000f8e383f */
[----:B------:R-:W-:Y:S01]  /*1d20*/  WARPGROUP.ARRIVE ;  /* 0x00000000000079c5 */ /* 0x000fe20000000000 */
[----:B------:R-:W-:Y:S01]  /*1d30*/  ULEA UR6, UR8, UR9, 0x9 ;  /* 0x0000000908067291 */ /* 0x000fe2000f8e483f */
[----:B------:R-:W-:Y:S01]  /*1d40*/  UMOV UR5, 0xc0000010 ;  /* 0xc000001000057882 */ /* 0x000fe20000000000 */
[----:B------:R-:W-:-:S07]  /*1d50*/  UMOV UR7, 0xc0000010 ;  /* 0xc000001000077882 */ /* 0x000fce0000000000 */
[----:B------:R-:W-:Y:S03]  /*1d60*/  IGMMA.64x256x32.S8.S8 R24, gdesc[UR4], R24, gsb0 ;  /* 0x06600000041879f1 */ /* 0x000fe60008041018 */
[----:B------:R-:W-:Y:S02]  /*1d70*/  WARPGROUP.DEPBAR.LE gsb0, 0x0 ;  /* 0x00008000000079c5 */ /* 0x000fe40000010000 */
[----:B------:R-:W-:Y:S05]  /*1d80*/  @!P0 BRA `(.L_x_31) ;  /* 0x0000000000048947 */ /* 0x000fea0003800000 */
[----:B------:R-:W-:Y:S01]  /*1d90*/  BPT.TRAP 0x1 ;  /* 0x000000040000795c */ /* 0x000fe20000300000 */
.L_x_31:
[----:B------:R-:W-:-:S13]  /*1da0*/  ISETP.NE.AND P1, PT, R155, RZ, PT ;  /* 0x000000ff9b00720c */ /* 0x000fda0003f25270 */
[----:B-12---:R-:W-:-:S05]  /*1db0*/  @P1 LEA R4, R3, UR41, 0x3 ;  /* 0x0000002903041c11 */ /* 0x006fca000f8e18ff */
[----:B------:R-:W-:-:S05]  /*1dc0*/  @P1 VIADD R5, R4, 0xb0 ;  /* 0x000000b004051836 */ /* 0x000fca0000000000 */
[----:B------:R-:W-:-:S04]  /*1dd0*/  @P1 PRMT R5, R154, 0x654, R5 ;  /* 0x000006549a051816 */ /* 0x000fc80000000005 */
[----:B------:R1:W-:Y:S01]  /*1de0*/  @P1 SYNCS.ARRIVE.TRANS64.RED.A1T0 RZ, [R5+URZ], RZ ;  /* 0x000000ff05ff19a7 */ /* 0x0003e2000810043f */
[----:B------:R-:W-:-:S13]  /*1df0*/  ISETP.GT.U32.AND P1, PT, R16, 0x1, PT ;  /* 0x000000011000780c */ /* 0x000fda0003f24070 */
[----:B-1----:R-:W-:Y:S05]  /*1e00*/  @P1 BRA `(.L_x_32) ;  /* 0x0000000000041947 */ /* 0x002fea0003800000 */
[----:B------:R-:W-:Y:S01]  /*1e10*/  BPT.TRAP 0x1 ;  /* 0x000000040000795c */ /* 0x000fe20000300000 */
.L_x_32:
[----:B------:R-:W-:Y:S01]  /*1e20*/  UIADD3 UR8, UR8, 0x1, URZ ;  /* 0x0000000108087890 */ /* 0x000fe2000fffe03f */
[C---:B------:R-:W-:Y:S01]  /*1e30*/  ISETP.GT.AND P2, PT, R0.reuse, 0x1, PT ;  /* 0x000000010000780c */ /* 0x040fe20003f44270 */
[----:B------:R-:W-:Y:S02]  /*1e40*/  VIADD R3, R3, 0x1 ;  /* 0x0000000103037836 */ /* 0x000fe40000000000 */
[----:B------:R-:W-:Y:S01]  /*1e50*/  UISETP.NE.AND UP0, UPT, UR8, 0x16, UPT ;  /* 0x000000160800788c */ /* 0x000fe2000bf05270 */
[----:B------:R-:W-:Y:S02]  /*1e60*/  VIADD R0, R0, 0xffffffff ;  /* 0xffffffff00007836 */ /* 0x000fe40000000000 */
[C---:B------:R-:W-:Y:S01]  /*1e70*/  ISETP.NE.AND P1, PT, R3.reuse, 0x16, PT ;  /* 0x000000160300780c */ /* 0x040fe20003f25270 */
[----:B------:R-:W-:Y:S02]  /*1e80*/  USEL UR4, URZ, 0x1, UP0 ;  /* 0x000000013f047887 */ /* 0x000fe40008000000 */
[----:B------:R-:W-:Y:S01]  /*1e90*/  USEL UR8, UR8, URZ, UP0 ;  /* 0x0000003f08087287 */ /* 0x000fe20008000000 */
[----:B------:R-:W-:-:S03]  /*1ea0*/  SEL R3, R3, RZ, P1 ;  /* 0x000000ff03037207 */ /* 0x000fc60000800000 */
[----:B------:R-:W-:Y:S01]  /*1eb0*/  LOP3.LUT R6, R6, UR4, RZ, 0x3c, !PT ;  /* 0x0000000406067c12 */ /* 0x000fe2000f8e3cff */
[----:B------:R-:W-:Y:S07]  /*1ec0*/  @P2 BRA `(.L_x_33) ;  /* 0xfffffffc00682947 */ /* 0x000fee000383ffff */
.L_x_26:
[----:B-12---:R-:W1:Y:S01]  /*1ed0*/  LDC R0, c[0x0][0x28c] ;  /* 0x0000a300ff007b82 */ /* 0x006e620000000800 */
[----:B------:R2:W-:Y:S01]  /*1ee0*/  SYNCS.ARRIVE.TRANS64.A1T0 RZ, [R160+UR45], RZ ;  /* 0x000000ffa0ff79a7 */ /* 0x0005e2000810002d */
[----:B-1----:R-:W-:-:S13]  /*1ef0*/  ISETP.GE.AND P1, PT, R0, 0x1, PT ;  /* 0x000000010000780c */ /* 0x002fda0003f26270 */
[----:B--2---:R-:W-:Y:S05]  /*1f00*/  @!P1 BRA `(.L_x_34) ;  /* 0x0000000000449947 */ /* 0x004fea0003800000 */
[----:B------:R-:W-:Y:S05]  /*1f10*/  @!P0 BRA `(.L_x_35) ;  /* 0x0000000000048947 */ /* 0x000fea0003800000 */
[----:B------:R-:W-:Y:S01]  /*1f20*/  BPT.TRAP 0x1 ;  /* 0x000000040000795c */ /* 0x000fe20000300000 */
.L_x_35:
[----:B------:R-:W-:-:S13]  /*1f30*/  ISETP.NE.AND P0, PT, R155, RZ, PT ;  /* 0x000000ff9b00720c */ /* 0x000fda0003f05270 */
[----:B------:R-:W-:-:S05]  /*1f40*/  VOTEU.ANY UP0, P0 ;  /* 0x00000000003f7886 */ /* 0x000fca0000000100 */
[----:B------:R-:W-:-:S06]  /*1f50*/  @UP0 UIADD3 UR4, UR43, UR39, URZ ;  /* 0x000000272b040290 */ /* 0x000fcc000fffe03f */
[----:B------:R-:W-:Y:S02]  /*1f60*/  IMAD.U32 R4, RZ, RZ, UR4 ;  /* 0x00000004ff047e24 */ /* 0x000fe4000f8e00ff */
[----:B------:R-:W-:Y:S02]  /*1f70*/  IMAD.U32 R3, RZ, RZ, UR4 ;  /* 0x00000004ff037e24 */ /* 0x000fe4000f8e00ff */
[----:B------:R-:W-:-:S05]  /*1f80*/  @P0 IMAD.WIDE.U32 R4, R4, -0x45d1745d, RZ ;  /* 0xba2e8ba304040825 */ /* 0x000fca00078e00ff */
[----:B------:R-:W-:-:S05]  /*1f90*/  @P0 SHF.R.U32.HI R0, RZ, 0x4, R5 ;  /* 0x00000004ff000819 */ /* 0x000fca0000011605 */
[----:B------:R-:W-:-:S05]  /*1fa0*/  @P0 IMAD R0, R0, -0x16, R3 ;  /* 0xffffffea00000824 */ /* 0x000fca00078e0203 */
[----:B------:R-:W-:-:S05]  /*1fb0*/  @P0 LEA R0, R0, UR41, 0x3 ;  /* 0x0000002900000c11 */ /* 0x000fca000f8e18ff */
[----:B------:R-:W-:-:S05]  /*1fc0*/  @P0 VIADD R3, R0, 0xb0 ;  /* 0x000000b000030836 */ /* 0x000fca0000000000 */
[----:B------:R-:W-:-:S04]  /*1fd0*/  @P0 PRMT R3, R154, 0x654, R3 ;  /* 0x000006549a030816 */ /* 0x000fc80000000003 */
[----:B------:R1:W-:Y:S01]  /*1fe0*/  @P0 SYNCS.ARRIVE.TRANS64.RED.A1T0 RZ, [R3+URZ], RZ ;  /* 0x000000ff03ff09a7 */ /* 0x0003e2000810043f */
[----:B------:R-:W-:-:S13]  /*1ff0*/  ISETP.GT.U32.AND P0, PT, R16, 0x1, PT ;  /* 0x000000011000780c */ /* 0x000fda0003f04070 */
[----:B-1----:R-:W-:Y:S05]  /*2000*/  @P0 BRA `(.L_x_34) ;  /* 0x0000000000040947 */ /* 0x002fea0003800000 */
[----:B------:R-:W-:Y:S01]  /*2010*/  BPT.TRAP 0x1 ;  /* 0x000000040000795c */ /* 0x000fe20000300000 */
.L_x_34:
[----:B------:R-:W-:Y:S01]  /*2020*/  SHF.L.U32 R0, R165, 0x1f, RZ ;  /* 0x0000001fa5007819 */ /* 0x000fe200000006ff */
[----:B------:R-:W-:Y:S01]  /*2030*/  UIADD3 UR39, UR44, UR39, URZ ;  /* 0x000000272c277290 */ /* 0x000fe2000fffe03f */
[----:B------:R-:W1:Y:S01]  /*2040*/  LDC R7, c[0x0][0x288] ;  /* 0x0000a200ff077b82 */ /* 0x000e620000000800 */
[----:B------:R-:W-:Y:S01]  /*2050*/  UISETP.GE.U32.AND UP1, UPT, UR44, 0x16, UPT ;  /* 0x000000162c00788c */ /* 0x000fe2000bf26070 */
[----:B------:R-:W-:Y:S01]  /*2060*/  IMAD.SHL.U32 R8, R158, 0x2, RZ ;  /* 0x000000029e087824 */ /* 0x000fe200078e00ff */
[----:B------:R-:W-:Y:S02]  /*2070*/  UISETP.GT.U32.AND UP0, UPT, UR39, 0x15, UPT ;  /* 0x000000152700788c */ /* 0x000fe4000bf04070 */
[----:B------:R-:W-:Y:S02]  /*2080*/  UIMAD.WIDE.U32 UR4, UR39, -0x45d1745d, URZ ;  /* 0xba2e8ba3270478a5 */ /* 0x000fe4000f8e003f */
[----:B------:R-:W-:Y:S01]  /*2090*/  UISETP.LT.U32.AND UP0, UPT, UR44, 0x16, UP0 ;  /* 0x000000162c00788c */ /* 0x000fe20008701070 */
[----:B------:R-:W2:Y:S01]  /*20a0*/  SYNCS.PHASECHK.TRANS64.TRYWAIT P0, [R161+UR42+0x10], R0 ;  /* 0x00001000a10075a7 */ /* 0x000ea2000800016a */
[----:B------:R-:W-:Y:S01]  /*20b0*/  USHF.R.U32.HI UR4, URZ, 0x4, UR5 ;  /* 0x000000043f047899 */ /* 0x000fe20008011605 */
[----:B------:R-:W-:Y:S01]  /*20c0*/  SHF.R.S32.HI R9, RZ, 0x1f, R8 ;  /* 0x0000001fff097819 */ /* 0x000fe20000011408 */
[----:B------:R-:W-:-:S02]  /*20d0*/  USEL UR6, URZ, 0x1, !UP0 ;  /* 0x000000013f067887 */ /* 0x000fc4000c000000 */
[----:B------:R-:W-:Y:S02]  /*20e0*/  UIMAD UR39, UR4, -0x16, UR39 ;  /* 0xffffffea042778a4 */ /* 0x000fe4000f8e0227 */
[----:B------:R-:W-:-:S04]  /*20f0*/  ULOP3.LUT UR38, UR38, UR6, URZ, 0x3c, !UPT ;  /* 0x0000000626267292 */ /* 0x000fc8000f8e3c3f */
[----:B------:R-:W-:Y:S01]  /*2100*/  @UP1 ULOP3.LUT UR38, UR38, 0x1, UR4, 0x78, !UPT ;  /* 0x0000000126261892 */ /* 0x000fe2000f8e7804 */
[----:B-12---:R-:W-:Y:S11]  /*2110*/  @!P0 BRA `(.L_x_36) ;  /* 0x00000084007c8947 */ /* 0x006ff60003800000 */
.L_x_340:
[----:B-1----:R-:W-:Y:S01]  /*2120*/  IMAD.SHL.U32 R0, R19, 0x40, RZ ;  /* 0x0000004013007824 */ /* 0x002fe200078e00ff */
[----:B------:R-:W-:Y:S01]  /*2130*/  ULDC UR6, c[0x0][0x284] ;  /* 0x0000a10000067ab9 */ /* 0x000fe20000000800 */
[----:B------:R-:W-:Y:S01]  /*2140*/  IMAD.SHL.U32 R22, R22, 0x100, RZ ;  /* 0x0000010016167824 */ /* 0x000fe200078e00ff */
[----:B------:R-:W-:Y:S01]  /*2150*/  SHF.R.S32.HI R15, RZ, 0x1f, R2 ;  /* 0x0000001fff0f7819 */ /* 0x000fe20000011402 */
[----:B------:R-:W-:Y:S01]  /*2160*/  ULDC.64 UR4, c[0x0][0x5d0] ;  /* 0x0001740000047ab9 */ /* 0x000fe20000000a00 */
[----:B------:R-:W-:Y:S01]  /*2170*/  ISETP.GE.AND P0, PT, R0, UR6, PT ;  /* 0x0000000600007c0c */ /* 0x000fe2000bf06270 */
[----:B------:R-:W-:Y:S01]  /*2180*/  IMAD.WIDE.U32 R4, R2, UR4, R8 ;  /* 0x0000000402047c25 */ /* 0x000fe2000f8e0008 */
[----:B------:R-:W-:Y:S02]  /*2190*/  SHF.R.S32.HI R14, RZ, 0x1f, R22 ;  /* 0x0000001fff0e7819 */ /* 0x000fe40000011416 */
[C---:B------:R-:W-:Y:S01]  /*21a0*/  ISETP.GE.OR P0, PT, R22.reuse, R7, P0 ;  /* 0x000000071600720c */ /* 0x040fe20000706670 */
[----:B------:R-:W-:Y:S01]  /*21b0*/  IMAD R3, R15, UR4, RZ ;  /* 0x000000040f037c24 */ /* 0x000fe2000f8e02ff */
[----:B------:R-:W-:-:S03]  /*21c0*/  IADD3 R4, P1, R22, R4, RZ ;  /* 0x0000000416047210 */ /* 0x000fc60007f3e0ff */
[----:B------:R-:W-:-:S05]  /*21d0*/  IMAD R3, R2, UR5, R3 ;  /* 0x0000000502037c24 */ /* 0x000fca000f8e0203 */
[----:B------:R-:W-:-:S03]  /*21e0*/  IADD3.X R5, R14, R5, R3, P1, !PT ;  /* 0x000000050e057210 */ /* 0x000fc60000ffe403 */
[----:B------:R-:W-:Y:S05]  /*21f0*/  @P0 BRA `(.L_x_37) ;  /* 0x0000006000b40947 */ /* 0x000fea0003800000 */
[----:B------:R-:W1:Y:S01]  /*2200*/  LDC.64 R10, c[0x0][0x5c8] ;  /* 0x00017200ff0a7b82 */ /* 0x000e620000000a00 */
[----:B0-----:R-:W-:Y:S01]  /*2210*/  IMAD.WIDE R12, R19, 0x40, R156 ;  /* 0x00000040130c7825 */ /* 0x001fe200078e029c */
[----:B------:R-:W-:Y:S01]  /*2220*/  ULDC.64 UR4, c[0x0][0x5c0] ;  /* 0x0001700000047ab9 */ /* 0x000fe20000000a00 */
[----:B------:R-:W-:Y:S02]  /*2230*/  BSSY B0, `(.L_x_37) ;  /* 0x0000629000007945 */ /* 0x000fe40003800000 */
[----:B------:R-:W-:Y:S02]  /*2240*/  IMAD.IADD R19, R163, 0x1, -R0 ;  /* 0x00000001a3137824 */ /* 0x000fe400078e0a00 */
[-C--:B-1----:R-:W-:Y:S02]  /*2250*/  IMAD R3, R13, R10.reuse, RZ ;  /* 0x0000000a0d037224 */ /* 0x082fe400078e02ff */
[----:B------:R-:W-:-:S04]  /*2260*/  IMAD.WIDE.U32 R4, R12, R10, R4 ;  /* 0x0000000a0c047225 */ /* 0x000fc800078e0004 */
[----:B------:R-:W-:Y:S01]  /*2270*/  IMAD R3, R12, R11, R3 ;  /* 0x0000000b0c037224 */ /* 0x000fe200078e0203 */
[----:B------:R-:W-:-:S03]  /*2280*/  IADD3 R4, P0, R4, UR4, RZ ;  /* 0x0000000404047c10 */ /* 0x000fc6000ff1e0ff */
[----:B------:R-:W-:Y:S01]  /*2290*/  IMAD.IADD R3, R5, 0x1, R3 ;  /* 0x0000000105037824 */ /* 0x000fe200078e0203 */
[----:B------:R-:W-:-:S04]  /*22a0*/  LEA R6, P1, R10, R4, 0x3 ;  /* 0x000000040a067211 */ /* 0x000fc800078218ff */
[----:B------:R-:W-:Y:S01]  /*22b0*/  IADD3.X R5, R3, UR5, RZ, P0, !PT ;  /* 0x0000000503057c10 */ /* 0x000fe200087fe4ff */
[----:B------:R-:W-:Y:S01]  /*22c0*/  IMAD R3, R158, -0x2, R7 ;  /* 0xfffffffe9e037824 */ /* 0x000fe200078e0207 */
[----:B-----5:R-:W-:Y:S02]  /*22d0*/  ISETP.NE.AND P0, PT, R152, RZ, PT ;  /* 0x000000ff9800720c */ /* 0x020fe40003f05270 */
[----:B------:R-:W-:Y:S01]  /*22e0*/  LEA.HI.X R7, R10, R5, R11, 0x3, P1 ;  /* 0x000000050a077211 */ /* 0x000fe200008f1c0b */
[----:B------:R-:W-:-:S10]  /*22f0*/  IMAD.IADD R0, R3, 0x1, -R22 ;  /* 0x0000000103007824 */ /* 0x000fd400078e0a16 */
[----:B------:R-:W-:Y:S05]  /*2300*/  @!P0 BRA `(.L_x_38) ;  /* 0x0000004800648947 */ /* 0x000fea0003800000 */
[----:B------:R-:W0:Y:S01]  /*2310*/  LDC.64 R20, c[0x0][0x5b0] ;  /* 0x00016c00ff147b82 */ /* 0x000e220000000a00 */
[----:B------:R-:W-:Y:S01]  /*2320*/  ULDC.64 UR4, c[0x0][0x5b8] ;  /* 0x00016e0000047ab9 */ /* 0x000fe20000000a00 */
[----:B------:R-:W-:Y:S01]  /*2330*/  ISETP.GE.AND P1, PT, R19, 0x1, PT ;  /* 0x000000011300780c */ /* 0x000fe20003f26270 */
[----:B------:R-:W-:Y:S01]  /*2340*/  IMAD.WIDE.U32 R8, R2, UR4, R8 ;  /* 0x0000000402087c25 */ /* 0x000fe2000f8e0008 */
[----:B------:R-:W-:Y:S02]  /*2350*/  BSSY B1, `(.L_x_39) ;  /* 0x0000010000017945 */ /* 0x000fe40003800000 */
[----:B------:R-:W-:Y:S01]  /*2360*/  ISETP.LT.OR P2, PT, R0, 0x1, !P1 ;  /* 0x000000010000780c */ /* 0x000fe20004f41670 */
[----:B------:R-:W-:Y:S01]  /*2370*/  IMAD R3, R15, UR4, RZ ;  /* 0x000000040f037c24 */ /* 0x000fe2000f8e02ff */
[----:B------:R-:W1:Y:S01]  /*2380*/  LDC.64 R166, c[0x0][0x5a8] ;  /* 0x00016a00ffa67b82 */ /* 0x000e620000000a00 */
[----:B------:R-:W-:Y:S02]  /*2390*/  IADD3 R8, P0, R22, R8, RZ ;  /* 0x0000000816087210 */ /* 0x000fe40007f1e0ff */
[----:B------:R-:W-:-:S05]  /*23a0*/  IMAD R3, R2, UR5, R3 ;  /* 0x0000000502037c24 */ /* 0x000fca000f8e0203 */
[----:B------:R-:W-:Y:S01]  /*23b0*/  IADD3.X R9, R14, R9, R3, P0, !PT ;  /* 0x000000090e097210 */ /* 0x000fe200007fe403 */
[-C--:B0-----:R-:W-:Y:S01]  /*23c0*/  IMAD R10, R13, R20.reuse, RZ ;  /* 0x000000140d0a7224 */ /* 0x081fe200078e02ff */
[----:B------:R-:W-:Y:S01]  /*23d0*/  SHF.L.U64.HI R11, R20, 0x3, R21 ;  /* 0x00000003140b7819 */ /* 0x000fe20000010215 */
[----:B------:R-:W-:-:S04]  /*23e0*/  IMAD.WIDE.U32 R2, R12, R20, R8 ;  /* 0x000000140c027225 */ /* 0x000fc800078e0008 */
[----:B------:R-:W-:Y:S01]  /*23f0*/  IMAD R15, R12, R21, R10 ;  /* 0x000000150c0f7224 */ /* 0x000fe200078e020a */
[----:B-1----:R-:W-:Y:S01]  /*2400*/  IADD3 R2, P0, R2, R166, RZ ;  /* 0x000000a602027210 */ /* 0x002fe20007f1e0ff */
[----:B------:R-:W-:-:S03]  /*2410*/  IMAD.SHL.U32 R10, R20, 0x8, RZ ;  /* 0x00000008140a7824 */ /* 0x000fc600078e00ff */
[----:B------:R-:W-:Y:S01]  /*2420*/  IADD3.X R3, R167, R3, R15, P0, !PT ;  /* 0x00000003a7037210 */ /* 0x000fe200007fe40f */
[----:B------:R-:W-:Y:S08]  /*2430*/  @P2 BRA `(.L_x_40) ;  /* 0x0000000000042947 */ /* 0x000ff00003800000 */
[----:B------:R0:W5:Y:S02]  /*2440*/  LDG.E.U8 R164, desc[UR36][R2.64] ;  /* 0x0000002402a47981 */ /* 0x000164000c1e1100 */
.L_x_40:
[----:B------:R-:W-:Y:S05]  /*2450*/  BSYNC B1 ;  /* 0x0000000000017941 */ /* 0x000fea0003800000 */
.L_x_39:
[----:B-----5:R-:W-:Y:S01]  /*2460*/  LOP3.LUT R13, R164, 0xffff, RZ, 0xc0, !PT ;  /* 0x0000ffffa40d7812 */ /* 0x020fe200078ec0ff */
[----:B------:R-:W-:Y:S01]  /*2470*/  IMAD.WIDE.U32 R10, R12, R20, R10 ;  /* 0x000000140c0a7225 */ /* 0x000fe200078e000a */
[----:B------:R-:W-:Y:S01]  /*2480*/  ISETP.GE.AND P0, PT, R19, 0x9, PT ;  /* 0x000000091300780c */ /* 0x000fe20003f06270 */
[----:B------:R-:W-:Y:S01]  /*2490*/  BSSY B1, `(.L_x_41) ;  /* 0x000000f000017945 */ /* 0x000fe20003800000 */
[----:B------:R-:W-:Y:S01]  /*24a0*/  PRMT R13, R13, 0x8880, RZ ;  /* 0x000088800d0d7816 */ /* 0x000fe200000000ff */
[----:B------:R-:W-:Y:S01]  /*24b0*/  IMAD.IADD R12, R15, 0x1, R11 ;  /* 0x000000010f0c7824 */ /* 0x000fe200078e020b */
[----:B------:R-:W-:-:S03]  /*24c0*/  IADD3 R8, P3, P4, R8, R166, R10 ;  /* 0x000000a608087210 */ /* 0x000fc60007c7e00a */
[----:B------:R-:W-:Y:S01]  /*24d0*/  IMAD.MOV.U32 R11, RZ, RZ, R13 ;  /* 0x000000ffff0b7224 */ /* 0x000fe200078e000d */
[----:B------:R-:W-:Y:S02]  /*24e0*/  IADD3.X R9, R9, R167, R12, P3, P4 ;  /* 0x000000a709097210 */ /* 0x000fe40001fe840c */
[C---:B------:R-:W-:Y:S01]  /*24f0*/  ISETP.LT.OR P3, PT, R0.reuse, 0x2, !P1 ;  /* 0x000000020000780c */ /* 0x040fe20004f61670 */
[----:B------:R-:W-:Y:S01]  /*2500*/  IMAD R10, R11, R152, RZ ;  /* 0x000000980b0a7224 */ /* 0x000fe200078e02ff */
[----:B------:R-:W-:-:S03]  /*2510*/  ISETP.LT.OR P4, PT, R0, 0x1, !P0 ;  /* 0x000000010000780c */ /* 0x000fc60004781670 */
[----:B------:R-:W-:-:S05]  /*2520*/  @!P2 IMAD R11, R24, R153, R10 ;  /* 0x00000099180ba224 */ /* 0x000fca00078e020a */
[----:B------:R1:W-:Y:S03]  /*2530*/  @!P2 STG.E.U8 desc[UR36][R4.64], R11 ;  /* 0x0000000b0400a986 */ /* 0x0003e6000c101124 */
[----:B------:R-:W-:Y:S05]  /*2540*/  @P3 BRA `(.L_x_42) ;  /* 0x00000000000c3947 */ /* 0x000fea0003800000 */
[----:B------:R-:W1:Y:S02]  /*2550*/  LDG.E.U8 R164, desc[UR36][R2.64+0x1] ;  /* 0x0000012402a47981 */ /* 0x000e64000c1e1100 */
[----:B-1----:R-:W-:-:S05]  /*2560*/  PRMT R11, R164, 0x8880, RZ ;  /* 0x00008880a40b7816 */ /* 0x002fca00000000ff */
[----:B------:R-:W-:-:S07]  /*2570*/  IMAD R10, R11, R152, RZ ;  /* 0x000000980b0a7224 */ /* 0x000fce00078e02ff */
.L_x_42:
[----:B------:R-:W-:Y:S05]  /*2580*/  BSYNC B1 ;  /* 0x0000000000017941 */ /* 0x000fea0003800000 */
.L_x_41:
[----:B------:R-:W-:Y:S01]  /*2590*/  @!P3 IMAD R25, R25, R153, R10 ;  /* 0x000000991919b224 */ /* 0x000fe200078e020a */
[----:B------:R-:W-:Y:S04]  /*25a0*/  BSSY B1, `(.L_x_43) ;  /* 0x0000006000017945 */ /* 0x000fe80003800000 */
[----:B------:R2:W-:Y:S01]  /*25b0*/  @!P3 STG.E.U8 desc[UR36][R4.64+0x1], R25 ;  /* 0x000001190400b986 */ /* 0x0005e2000c101124 */
[----:B------:R-:W-:Y:S05]  /*25c0*/  @P4 BRA `(.L_x_44) ;  /* 0x00000000000c4947 */ /* 0x000fea0003800000 */
[----:B------:R-:W1:Y:S02]  /*25d0*/  LDG.E.U8 R164, desc[UR36][R8.64] ;  /* 0x0000002408a47981 */ /* 0x000e64000c1e1100 */
[----:B-1----:R-:W-:-:S05]  /*25e0*/  PRMT R11, R164, 0x8880, RZ ;  /* 0x00008880a40b7816 */ /* 0x002fca00000000ff */
[----:B------:R-:W-:-:S07]  /*25f0*/  IMAD R10, R11, R152, RZ ;  /* 0x000000980b0a7224 */ /* 0x000fce00078e02ff */
.L_x_44:
[----:B------:R-:W-:Y:S05]  /*2600*/  BSYNC B1 ;  /* 0x0000000000017941 */ /* 0x000fea0003800000 */
.L_x_43:
[----:B------:R-:W-:Y:S01]  /*2610*/  ISETP.LT.OR P2, PT, R0, 0x2, !P0 ;  /* 0x000000020000780c */ /* 0x000fe20004741670 */
[----:B-1----:R-:W-:Y:S01]  /*2620*/  @!P4 IMAD R11, R26, R153, R10 ;  /* 0x000000991a0bc224 */ /* 0x002fe200078e020a */
[----:B------:R-:W-:Y:S01]  /*2630*/  BSSY B1, `(.L_x_45) ;  /* 0x0000008000017945 */ /* 0x000fe20003800000 */
[----:B------:R-:W-:-:S03]  /*2640*/  ISETP.LT.OR P3, PT, R0, 0x9, !P1 ;  /* 0x000000090000780c */ /* 0x000fc60004f61670 */
[----:B------:R1:W-:Y:S01]  /*2650*/  @!P4 STG.E.U8 desc[UR36][R6.64], R11 ;  /* 0x0000000b0600c986 */ /* 0x0003e2000c101124 */
[----:B------:R-:W-:-:S06]  /*2660*/  ISETP.LT.OR P4, PT, R0, 0xa, !P1 ;  /* 0x0000000a0000780c */ /* 0x000fcc0004f81670 */
[----:B------:R-:W-:Y:S07]  /*2670*/  @P2 BRA `(.L_x_46) ;  /* 0x00000000000c2947 */ /* 0x000fee0003800000 */
[----:B------:R-:W1:Y:S02]  /*2680*/  LDG.E.U8 R164, desc[UR36][R8.64+0x1] ;  /* 0x0000012408a47981 */ /* 0x000e64000c1e1100 */
[----:B-1----:R-:W-:-:S05]  /*2690*/  PRMT R11, R164, 0x8880, RZ ;  /* 0x00008880a40b7816 */ /* 0x002fca00000000ff */
[----:B------:R-:W-:-:S07]  /*26a0*/  IMAD R10, R11, R152, RZ ;  /* 0x000000980b0a7224 */ /* 0x000fce00078e02ff */
.L_x_46:
[----:B------:R-:W-:Y:S05]  /*26b0*/  BSYNC B1 ;  /* 0x0000000000017941 */ /* 0x000fea0003800000 */
.L_x_45:
[----:B------:R-:W-:Y:S01]  /*26c0*/  @!P2 IMAD R27, R27, R153, R10 ;  /* 0x000000991b1ba224 */ /* 0x000fe200078e020a */
[----:B------:R-:W-:Y:S04]  /*26d0*/  BSSY B1, `(.L_x_47) ;  /* 0x0000006000017945 */ /* 0x000fe80003800000 */
[----:B------:R3:W-:Y:S01]  /*26e0*/  @!P2 STG.E.U8 desc[UR36][R6.64+0x1], R27 ;  /* 0x0000011b0600a986 */ /* 0x0007e2000c101124 */
[----:B------:R-:W-:Y:S05]  /*26f0*/  @P3 BRA `(.L_x_48) ;  /* 0x00000000000c3947 */ /* 0x000fea0003800000 */
[----:B------:R-:W1:Y:S02]  /*2700*/  LDG.E.U8 R164, desc[UR36][R2.64+0x8] ;  /* 0x0000082402a47981 */ /* 0x000e64000c1e1100 */
[----:B-1----:R-:W-:-:S05]  /*2710*/  PRMT R11, R164, 0x8880, RZ ;  /* 0x00008880a40b7816 */ /* 0x002fca00000000ff */
[----:B------:R-:W-:-:S07]  /*2720*/  IMAD R10, R11, R152, RZ ;  /* 0x000000980b0a7224 */ /* 0x000fce00078e02ff */
.L_x_48:
[----:B------:R-:W-:Y:S05]  /*2730*/  BSYNC B1 ;  /* 0x0000000000017941 */ /* 0x000fea0003800000 */
.L_x_47:
[----:B-1----:R-:W-:Y:S01]  /*2740*/  @!P3 IMAD R11, R28, R153, R10 ;  /* 0x000000991c0bb224 */ /* 0x002fe200078e020a */
[----:B------:R-:W-:Y:S04]  /*2750*/  BSSY B1, `(.L_x_49) ;  /* 0x0000006000017945 */ /* 0x000fe80003800000 */
[----:B------:R1:W-:Y:S01]  /*2760*/  @!P3 STG.E.U8 desc[UR36][R4.64+0x8], R11 ;  /* 0x0000080b0400b986 */ /* 0x0003e2000c101124 */
[----:B------:R-:W-:Y:S05]  /*2770*/  @P4 BRA `(.L_x_50) ;  /* 0x00000000000c4947 */ /* 0x000fea0003800000 */
[----:B------:R-:W1:Y:S02]  /*2780*/  LDG.E.U8 R164, desc[UR36][R2.64+0x9] ;  /* 0x0000092402a47981 */ /* 0x000e64000c1e1100 */
[----:B-1----:R-:W-:-:S05]  /*2790*/  PRMT R11, R164, 0x8880, RZ ;  /* 0x00008880a40b7816 */ /* 0x002fca00000000ff */
[----:B------:R-:W-:-:S07]  /*27a0*/  IMAD R10, R11, R152, RZ ;  /* 0x000000980b0a7224 */ /* 0x000fce00078e02ff */
.L_x_50:
[----:B------:R-:W-:Y:S05]  /*27b0*/  BSYNC B1 ;  /* 0x0000000000017941 */ /* 0x000fea0003800000 */
.L_x_49:
[C---:B------:R-:W-:Y:S01]  /*27c0*/  ISETP.LT.OR P2, PT, R0.reuse, 0x9, !P0 ;  /* 0x000000090000780c */ /* 0x040fe20004741670 */
[----:B------:R-:W-:Y:S01]  /*27d0*/  @!P4 IMAD R29, R29, R153, R10 ;  /* 0x000000991d1dc224 */ /* 0x000fe200078e020a */
        /* <DEDUP_REMOVED lines=8> */
.L_x_52:
[----:B------:R-:W-:Y:S05]  /*2860*/  BSYNC B1 ;  /* 0x0000000000017941 */ /* 0x000fea0003800000 */
.L_x_51:
[----:B-1----:R-:W-:Y:S01]  /*2870*/  @!P2 IMAD R11, R30, R153, R10 ;  /* 0x000000991e0ba224 */ /* 0x002fe200078e020a */
[----:B------:R-:W-:Y:S04]  /*2880*/  BSSY B1, `(.L_x_53) ;  /* 0x0000006000017945 */ /* 0x000fe80003800000 */
[----:B------:R1:W-:Y:S01]  /*2890*/  @!P2 STG.E.U8 desc[UR36][R6.64+0x8], R11 ;  /* 0x0000080b0600a986 */ /* 0x0003e2000c101124 */
[----:B------:R-:W-:Y:S05]  /*28a0*/  @P3 BRA `(.L_x_54) ;  /* 0x00000000000c3947 */ /* 0x000fea0003800000 */
[----:B------:R-:W1:Y:S02]  /*28b0*/  LDG.E.U8 R164, desc[UR36][R8.64+0x9] ;  /* 0x0000092408a47981 */ /* 0x000e64000c1e1100 */
[----:B-1----:R-:W-:-:S05]  /*28c0*/  PRMT R11, R164, 0x8880, RZ ;  /* 0x00008880a40b7816 */ /* 0x002fca00000000ff */
[----:B------:R-:W-:-:S07]  /*28d0*/  IMAD R10, R11, R152, RZ ;  /* 0x000000980b0a7224 */ /* 0x000fce00078e02ff */
.L_x_54:
[----:B------:R-:W-:Y:S05]  /*28e0*/  BSYNC B1 ;  /* 0x0000000000017941 */ /* 0x000fea0003800000 */
.L_x_53:
[----:B------:R-:W-:Y:S01]  /*28f0*/  @!P3 IMAD R31, R31, R153, R10 ;  /* 0x000000991f1fb224 */ /* 0x000fe200078e020a */
[----:B------:R-:W-:Y:S04]  /*2900*/  BSSY B1, `(.L_x_55) ;  /* 0x0000006000017945 */ /* 0x000fe80003800000 */
[----:B------:R0:W-:Y:S01]  /*2910*/  @!P3 STG.E.U8 desc[UR36][R6.64+0x9], R31 ;  /* 0x0000091f0600b986 */ /* 0x0001e2000c101124 */
[----:B------:R-:W-:Y:S05]  /*2920*/  @P4 BRA `(.L_x_56) ;  /* 0x00000000000c4947 */ /* 0x000fea0003800000 */
[----:B------:R-:W1:Y:S02]  /*2930*/  LDG.E.U8 R164, desc[UR36][R2.64+0x10] ;  /* 0x0000102402a47981 */ /* 0x000e64000c1e1100 */
[----:B-1----:R-:W-:-:S05]  /*2940*/  PRMT R11, R164, 0x8880, RZ ;  /* 0x00008880a40b7816 */ /* 0x002fca00000000ff */
[----:B------:R-:W-:-:S07]  /*2950*/  IMAD R10, R11, R152, RZ ;  /* 0x000000980b0a7224 */ /* 0x000fce00078e02ff */
.L_x_56:
[----:B------:R-:W-:Y:S05]  /*2960*/  BSYNC B1 ;  /* 0x0000000000017941 */ /* 0x000fea0003800000 */
.L_x_55:
        /* <DEDUP_REMOVED lines=10> */
.L_x_58:
[----:B------:R-:W-:Y:S05]  /*2a10*/  BSYNC B1 ;  /* 0x0000000000017941 */ /* 0x000fea0003800000 */
.L_x_57:
[----:B------:R-:W-:Y:S01]  /*2a20*/  @!P2 IMAD R33, R33, R153, R10 ;  /* 0x000000992121a224 */ /* 0x000fe200078e020a */
[----:B------:R-:W-:Y:S04]  /*2a30*/  BSSY B1, `(.L_x_59) ;  /* 0x0000006000017945 */ /* 0x000fe80003800000 */
[----:B------:R0:W-:Y:S01]  /*2a40*/  @!P2 STG.E.U8 desc[UR36][R4.64+0x11], R33 ;  /* 0x000011210400a986 */ /* 0x0001e2000c101124 */
[----:B------:R-:W-:Y:S05]  /*2a50*/  @P3 BRA `(.L_x_60) ;  /* 0x00000000000c3947 */ /* 0x000fea0003800000 */
[----:B------:R-:W1:Y:S02]  /*2a60*/  LDG.E.U8 R164, desc[UR36][R8.64+0x10] ;  /* 0x0000102408a47981 */ /* 0x000e64000c1e1100 */
[----:B-1----:R-:W-:-:S05]  /*2a70*/  PRMT R11, R164, 0x8880, RZ ;  /* 0x00008880a40b7816 */ /* 0x002fca00000000ff */
[----:B------:R-:W-:-:S07]  /*2a80*/  IMAD R10, R11, R152, RZ ;  /* 0x000000980b0a7224 */ /* 0x000fce00078e02ff */
.L_x_60:
[----:B------:R-:W-:Y:S05]  /*2a90*/  BSYNC B1 ;  /* 0x0000000000017941 */ /* 0x000fea0003800000 */
.L_x_59:
[----:B-1----:R-:W-:Y:S01]  /*2aa0*/  @!P3 IMAD R11, R34, R153, R10 ;  /* 0x00000099220bb224 */ /* 0x002fe200078e020a */
[----:B------:R-:W-:Y:S04]  /*2ab0*/  BSSY B1, `(.L_x_61) ;  /* 0x0000006000017945 */ /* 0x000fe80003800000 */
[----:B------:R1:W-:Y:S01]  /*2ac0*/  @!P3 STG.E.U8 desc[UR36][R6.64+0x10], R11 ;  /* 0x0000100b0600b986 */ /* 0x0003e2000c101124 */
[----:B------:R-:W-:Y:S05]  /*2ad0*/  @P4 BRA `(.L_x_62) ;  /* 0x00000000000c4947 */ /* 0x000fea0003800000 */
[----:B------:R-:W1:Y:S02]  /*2ae0*/  LDG.E.U8 R164, desc[UR36][R8.64+0x11] ;  /* 0x0000112408a47981 */ /* 0x000e64000c1e1100 */
[----:B-1----:R-:W-:-:S05]  /*2af0*/  PRMT R11, R164, 0x8880, RZ ;  /* 0x00008880a40b7816 */ /* 0x002fca00000000ff */
[----:B------:R-:W-:-:S07]  /*2b00*/  IMAD R10, R11, R152, RZ ;  /* 0x000000980b0a7224 */ /* 0x000fce00078e02ff */
.L_x_62:
[----:B------:R-:W-:Y:S05]  /*2b10*/  BSYNC B1 ;  /* 0x0000000000017941 */ /* 0x000fea0003800000 */
.L_x_61:
        /* <DEDUP_REMOVED lines=10> */
.L_x_64:
[----:B------:R-:W-:Y:S05]  /*2bc0*/  BSYNC B1 ;  /* 0x0000000000017941 */ /* 0x000fea0003800000 */
.L_x_63:
[----:B-1----:R-:W-:Y:S01]  /*2bd0*/  @!P2 IMAD R11, R36, R153, R10 ;  /* 0x00000099240ba224 */ /* 0x002fe200078e020a */
[----:B------:R-:W-:Y:S04]  /*2be0*/  BSSY B1, `(.L_x_65) ;  /* 0x0000006000017945 */ /* 0x000fe80003800000 */
[----:B------:R1:W-:Y:S01]  /*2bf0*/  @!P2 STG.E.U8 desc[UR36][R4.64+0x18], R11 ;  /* 0x0000180b0400a986 */ /* 0x0003e2000c101124 */
[----:B------:R-:W-:Y:S05]  /*2c00*/  @P3 BRA `(.L_x_66) ;  /* 0x00000000000c3947 */ /* 0x000fea0003800000 */
[----:B------:R-:W1:Y:S02]  /*2c10*/  LDG.E.U8 R164, desc[UR36][R2.64+0x19] ;  /* 0x0000192402a47981 */ /* 0x000e64000c1e1100 */
[----:B-1----:R-:W-:-:S05]  /*2c20*/  PRMT R11, R164, 0x8880, RZ ;  /* 0x00008880a40b7816 */ /* 0x002fca00000000ff */
[----:B------:R-:W-:-:S07]  /*2c30*/  IMAD R10, R11, R152, RZ ;  /* 0x000000980b0a7224 */ /* 0x000fce00078e02ff */
.L_x_66:
[----:B------:R-:W-:Y:S05]  /*2c40*/  BSYNC B1 ;  /* 0x0000000000017941 */ /* 0x000fea0003800000 */
.L_x_65:
[----:B------:R-:W-:Y:S01]  /*2c50*/  @!P3 IMAD R37, R37, R153, R10 ;  /* 0x000000992525b224 */ /* 0x000fe200078e020a */
[----:B------:R-:W-:Y:S04]  /*2c60*/  BSSY B1, `(.L_x_67) ;  /* 0x0000006000017945 */ /* 0x000fe80003800000 */
[----:B------:R0:W-:Y:S01]  /*2c70*/  @!P3 STG.E.U8 desc[UR36][R4.64+0x19], R37 ;  /* 0x000019250400b986 */ /* 0x0001e2000c101124 */
[----:B------:R-:W-:Y:S05]  /*2c80*/  @P4 BRA `(.L_x_68) ;  /* 0x00000000000c4947 */ /* 0x000fea0003800000 */
[----:B------:R-:W1:Y:S02]  /*2c90*/  LDG.E.U8 R164, desc[UR36][R8.64+0x18] ;  /* 0x0000182408a47981 */ /* 0x000e64000c1e1100 */
[----:B-1----:R-:W-:-:S05]  /*2ca0*/  PRMT R11, R164, 0x8880, RZ ;  /* 0x00008880a40b7816 */ /* 0x002fca00000000ff */
[----:B------:R-:W-:-:S07]  /*2cb0*/  IMAD R10, R11, R152, RZ ;  /* 0x000000980b0a7224 */ /* 0x000fce00078e02ff */
.L_x_68:
[----:B------:R-:W-:Y:S05]  /*2cc0*/  BSYNC B1 ;  /* 0x0000000000017941 */ /* 0x000fea0003800000 */
.L_x_67:
        /* <DEDUP_REMOVED lines=10> */
.L_x_70:
[----:B------:R-:W-:Y:S05]  /*2d70*/  BSYNC B1 ;  /* 0x0000000000017941 */ /* 0x000fea0003800000 */
.L_x_69:
[----:B------:R-:W-:Y:S01]  /*2d80*/  @!P2 IMAD R39, R39, R153, R10 ;  /* 0x000000992727a224 */ /* 0x000fe200078e020a */
[----:B------:R-:W-:Y:S04]  /*2d90*/  BSSY B1, `(.L_x_71) ;  /* 0x0000006000017945 */ /* 0x000fe80003800000 */
[----:B------:R0:W-:Y:S01]  /*2da0*/  @!P2 STG.E.U8 desc[UR36][R6.64+0x19], R39 ;  /* 0x000019270600a986 */ /* 0x0001e2000c101124 */
[----:B------:R-:W-:Y:S05]  /*2db0*/  @P3 BRA `(.L_x_72) ;  /* 0x00000000000c3947 */ /* 0x000fea0003800000 */
[----:B------:R-:W1:Y:S02]  /*2dc0*/  LDG.E.U8 R164, desc[UR36][R2.64+0x20] ;  /* 0x0000202402a47981 */ /* 0x000e64000c1e1100 */
[----:B-1----:R-:W-:-:S05]  /*2dd0*/  PRMT R11, R164, 0x8880, RZ ;  /* 0x00008880a40b7816 */ /* 0x002fca00000000ff */
[----:B------:R-:W-:-:S07]  /*2de0*/  IMAD R10, R11, R152, RZ ;  /* 0x000000980b0a7224 */ /* 0x000fce00078e02ff */
.L_x_72:
[----:B------:R-:W-:Y:S05]  /*2df0*/  BSYNC B1 ;  /* 0x0000000000017941 */ /* 0x000fea0003800000 */
.L_x_71:
[----:B-1----:R-:W-:Y:S01]  /*2e00*/  @!P3 IMAD R11, R40, R153, R10 ;  /* 0x00000099280bb224 */ /* 0x002fe200078e020a */
[----:B------:R-:W-:Y:S04]  /*2e10*/  BSSY B1, `(.L_x_73) ;  /* 0x0000006000017945 */ /* 0x000fe80003800000 */
[----:B------:R1:W-:Y:S01]  /*2e20*/  @!P3 STG.E.U8 desc[UR36][R4.64+0x20], R11 ;  /* 0x0000200b0400b986 */ /* 0x0003e2000c101124 */
[----:B------:R-:W-:Y:S05]  /*2e30*/  @P4 BRA `(.L_x_74) ;  /* 0x00000000000c4947 */ /* 0x000fea0003800000 */
[----:B------:R-:W1:Y:S02]  /*2e40*/  LDG.E.U8 R164, desc[UR36][R2.64+0x21] ;  /* 0x0000212402a47981 */ /* 0x000e64000c1e1100 */
[----:B-1----:R-:W-:-:S05]  /*2e50*/  PRMT R11, R164, 0x8880, RZ ;  /* 0x00008880a40b7816 */ /* 0x002fca00000000ff */
[----:B------:R-:W-:-:S07]  /*2e60*/  IMAD R10, R11, R152, RZ ;  /* 0x000000980b0a7224 */ /* 0x000fce00078e02ff */
.L_x_74:
[----:B------:R-:W-:Y:S05]  /*2e70*/  BSYNC B1 ;  /* 0x0000000000017941 */ /* 0x000fea0003800000 */
.L_x_73:
        /* <DEDUP_REMOVED lines=10> */
.L_x_76:
[----:B------:R-:W-:Y:S05]  /*2f20*/  BSYNC B1 ;  /* 0x0000000000017941 */ /* 0x000fea0003800000 */
.L_x_75:
[----:B-1----:R-:W-:Y:S01]  /*2f30*/  @!P2 IMAD R11, R42, R153, R10 ;  /* 0x000000992a0ba224 */ /* 0x002fe200078e020a */
[----:B------:R-:W-:Y:S04]  /*2f40*/  BSSY B1, `(.L_x_77) ;  /* 0x0000006000017945 */ /* 0x000fe80003800000 */
[----:B------:R1:W-:Y:S01]  /*2f50*/  @!P2 STG.E.U8 desc[UR36][R6.64+0x20], R11 ;  /* 0x0000200b0600a986 */ /* 0x0003e2000c101124 */
[----:B------:R-:W-:Y:S05]  /*2f60*/  @P3 BRA `(.L_x_78) ;  /* 0x00000000000c3947 */ /* 0x000fea0003800000 */
[----:B------:R-:W1:Y:S02]  /*2f70*/  LDG.E.U8 R164, desc[UR36][R8.64+0x21] ;  /* 0x0000212408a47981 */ /* 0x000e64000c1e1100 */
[----:B-1----:R-:W-:-:S05]  /*2f80*/  PRMT R11, R164, 0x8880, RZ ;  /* 0x00008880a40b7816 */ /* 0x002fca00000000ff */
[----:B------:R-:W-:-:S07]  /*2f90*/  IMAD R10, R11, R152, RZ ;  /* 0x000000980b0a7224 */ /* 0x000fce00078e02ff */
.L_x_78:
[----:B------:R-:W-:Y:S05]  /*2fa0*/  BSYNC B1 ;  /* 0x0000000000017941 */ /* 0x000fea0003800000 */
.L_x_77:
[----:B------:R-:W-:Y:S01]  /*2fb0*/  @!P3 IMAD R43, R43, R153, R10 ;  /* 0x000000992b2bb224 */ /* 0x000fe200078e020a */
[----:B------:R-:W-:Y:S04]  /*2fc0*/  BSSY B1, `(.L_x_79) ;  /* 0x0000006000017945 */ /* 0x000fe80003800000 */
[----:B------:R0:W-:Y:S01]  /*2fd0*/  @!P3 STG.E.U8 desc[UR36][R6.64+0x21], R43 ;  /* 0x0000212b0600b986 */ /* 0x0001e2000c101124 */
[----:B------:R-:W-:Y:S05]  /*2fe0*/  @P4 BRA `(.L_x_80) ;  /* 0x00000000000c4947 */ /* 0x000fea0003800000 */
[----:B------:R-:W1:Y:S02]  /*2ff0*/  LDG.E.U8 R164, desc[UR36][R2.64+0x28] ;  /* 0x0000282402a47981 */ /* 0x000e64000c1e1100 */
[----:B-1----:R-:W-:-:S05]  /*3000*/  PRMT R11, R164, 0x8880, RZ ;  /* 0x00008880a40b7816 */ /* 0x002fca00000000ff */
[----:B------:R-:W-:-:S07]  /*3010*/  IMAD R10, R11, R152, RZ ;  /* 0x000000980b0a7224 */ /* 0x000fce00078e02ff */
.L_x_80:
[----:B------:R-:W-:Y:S05]  /*3020*/  BSYNC B1 ;  /* 0x0000000000017941 */ /* 0x000fea0003800000 */
.L_x_79:
        /* <DEDUP_REMOVED lines=10> */
.L_x_82:
[----:B------:R-:W-:Y:S05]  /*30d0*/  BSYNC B1 ;  /* 0x0000000000017941 */ /* 0x000fea0003800000 */
.L_x_81:
[----:B------:R-:W-:Y:S01]  /*30e0*/  @!P2 IMAD R45, R45, R153, R10 ;  /* 0x000000992d2da224 */ /* 0x000fe200078e020a */
[----:B------:R-:W-:Y:S04]  /*30f0*/  BSSY B1, `(.L_x_83) ;  /* 0x0000006000017945 */ /* 0x000fe80003800000 */
[----:B------:R0:W-:Y:S01]  /*3100*/  @!P2 STG.E.U8 desc[UR36][R4.64+0x29], R45 ;  /* 0x0000292d0400a986 */ /* 0x0001e2000c101124 */
[----:B------:R-:W-:Y:S05]  /*3110*/  @P3 BRA `(.L_x_84) ;  /* 0x00000000000c3947 */ /* 0x000fea0003800000 */
[----:B------:R-:W1:Y:S02]  /*3120*/  LDG.E.U8 R164, desc[UR36][R8.64+0x28] ;  /* 0x0000282408a47981 */ /* 0x000e64000c1e1100 */
[----:B-1----:R-:W-:-:S05]  /*3130*/  PRMT R11, R164, 0x8880, RZ ;  /* 0x00008880a40b7816 */ /* 0x002fca00000000ff */
[----:B------:R-:W-:-:S07]  /*3140*/  IMAD R10, R11, R152, RZ ;  /* 0x000000980b0a7224 */ /* 0x000fce00078e02ff */
.L_x_84:
[----:B------:R-:W-:Y:S05]  /*3150*/  BSYNC B1 ;  /* 0x0000000000017941 */ /* 0x000fea0003800000 */
.L_x_83:
[----:B-1----:R-:W-:Y:S01]  /*3160*/  @!P3 IMAD R11, R46, R153, R10 ;  /* 0x000000992e0bb224 */ /* 0x002fe200078e020a */
[----:B------:R-:W-:Y:S04]  /*3170*/  BSSY B1, `(.L_x_85) ;  /* 0x0000006000017945 */ /* 0x000fe80003800000 */
[----:B------:R1:W-:Y:S01]  /*3180*/  @!P3 STG.E.U8 desc[UR36][R6.64+0x28], R11 ;  /* 0x0000280b0600b986 */ /* 0x0003e2000c101124 */
[----:B------:R-:W-:Y:S05]  /*3190*/  @P4 BRA `(.L_x_86) ;  /* 0x00000000000c4947 */ /* 0x000fea0003800000 */
[----:B------:R-:W1:Y:S02]  /*31a0*/  LDG.E.U8 R164, desc[UR36][R8.64+0x29] ;  /* 0x0000292408a47981 */ /* 0x000e64000c1e1100 */
[----:B-1----:R-:W-:-:S05]  /*31b0*/  PRMT R11, R164, 0x8880, RZ ;  /* 0x00008880a40b7816 */ /* 0x002fca00000000ff */
[----:B------:R-:W-:-:S07]  /*31c0*/  IMAD R10, R11, R152, RZ ;  /* 0x000000980b0a7224 */ /* 0x000fce00078e02ff */
.L_x_86:
[----:B------:R-:W-:Y:S05]  /*31d0*/  BSYNC B1 ;  /* 0x0000000000017941 */ /* 0x000fea0003800000 */
.L_x_85:
        /* <DEDUP_REMOVED lines=10> */
.L_x_88:
[----:B------:R-:W-:Y:S05]  /*3280*/  BSYNC B1 ;  /* 0x0000000000017941 */ /* 0x000fea0003800000 */
.L_x_87:
[----:B-1----:R-:W-:Y:S01]  /*3290*/  @!P2 IMAD R11, R48, R153, R10 ;  /* 0x00000099300ba224 */ /* 0x002fe200078e020a */
[----:B------:R-:W-:Y:S04]  /*32a0*/  BSSY B1, `(.L_x_89) ;  /* 0x0000006000017945 */ /* 0x000fe80003800000 */
[----:B------:R1:W-:Y:S01]  /*32b0*/  @!P2 STG.E.U8 desc[UR36][R4.64+0x30], R11 ;  /* 0x0000300b0400a986 */ /* 0x0003e2000c101124 */
[----:B------:R-:W-:Y:S05]  /*32c0*/  @P3 BRA `(.L_x_90) ;  /* 0x00000000000c3947 */ /* 0x000fea0003800000 */
[----:B------:R-:W1:Y:S02]  /*32d0*/  LDG.E.U8 R164, desc[UR36][R2.64+0x31] ;  /* 0x0000312402a47981 */ /* 0x000e64000c1e1100 */
[----:B-1----:R-:W-:-:S05]  /*32e0*/  PRMT R11, R164, 0x8880, RZ ;  /* 0x00008880a40b7816 */ /* 0x002fca00000000ff */
[----:B------:R-:W-:-:S07]  /*32f0*/  IMAD R10, R11, R152, RZ ;  /* 0x000000980b0a7224 */ /* 0x000fce00078e02ff */
.L_x_90:
[----:B------:R-:W-:Y:S05]  /*3300*/  BSYNC B1 ;  /* 0x0000000000017941 */ /* 0x000fea0003800000 */
.L_x_89:
[----:B------:R-:W-:Y:S01]  /*3310*/  @!P3 IMAD R49, R49, R153, R10 ;  /* 0x000000993131b224 */ /* 0x000fe200078e020a */
[----:B------:R-:W-:Y:S04]  /*3320*/  BSSY B1, `(.L_x_91) ;  /* 0x0000006000017945 */ /* 0x000fe80003800000 */
[----:B------:R0:W-:Y:S01]  /*3330*/  @!P3 STG.E.U8 desc[UR36][R4.64+0x31], R49 ;  /* 0x000031310400b986 */ /* 0x0001e2000c101124 */
[----:B------:R-:W-:Y:S05]  /*3340*/  @P4 BRA `(.L_x_92) ;  /* 0x00000000000c4947 */ /* 0x000fea0003800000 */
[----:B------:R-:W1:Y:S02]  /*3350*/  LDG.E.U8 R164, desc[UR36][R8.64+0x30] ;  /* 0x0000302408a47981 */ /* 0x000e64000c1e1100 */
[----:B-1----:R-:W-:-:S05]  /*3360*/  PRMT R11, R164, 0x8880, RZ ;  /* 0x00008880a40b7816 */ /* 0x002fca00000000ff */
[----:B------:R-:W-:-:S07]  /*3370*/  IMAD R10, R11, R152, RZ ;  /* 0x000000980b0a7224 */ /* 0x000fce00078e02ff */
.L_x_92:
[----:B------:R-:W-:Y:S05]  /*3380*/  BSYNC B1 ;  /* 0x0000000000017941 */ /* 0x000fea0003800000 */
.L_x_91:
        /* <DEDUP_REMOVED lines=10> */
.L_x_94:
[----:B------:R-:W-:Y:S05]  /*3430*/  BSYNC B1 ;  /* 0x0000000000017941 */ /* 0x000fea0003800000 */
.L_x_93:
[----:B------:R-:W-:Y:S01]  /*3440*/  @!P2 IMAD R51, R51, R153, R10 ;  /* 0x000000993333a224 */ /* 0x000fe200078e020a */
[----:B------:R-:W-:Y:S04]  /*3450*/  BSSY B1, `(.L_x_95) ;  /* 0x0000006000017945 */ /* 0x000fe80003800000 */
[----:B------:R0:W-:Y:S01]  /*3460*/  @!P2 STG.E.U8 desc[UR36][R6.64+0x31], R51 ;  /* 0x000031330600a986 */ /* 0x0001e2000c101124 */
[----:B------:R-:W-:Y:S05]  /*3470*/  @P3 BRA `(.L_x_96) ;  /* 0x00000000000c3947 */ /* 0x000fea0003800000 */
[----:B------:R-:W1:Y:S02]  /*3480*/  LDG.E.U8 R164, desc[UR36][R2.64+0x38] ;  /* 0x0000382402a47981 */ /* 0x000e64000c1e1100 */
[----:B-1----:R-:W-:-:S05]  /*3490*/  PRMT R11, R164, 0x8880, RZ ;  /* 0x00008880a40b7816 */ /* 0x002fca00000000ff */
[----:B------:R-:W-:-:S07]  /*34a0*/  IMAD R10, R11, R152, RZ ;  /* 0x000000980b0a7224 */ /* 0x000fce00078e02ff */
.L_x_96:
[----:B------:R-:W-:Y:S05]  /*34b0*/  BSYNC B1 ;  /* 0x0000000000017941 */ /* 0x000fea0003800000 */
.L_x_95:
[----:B-1----:R-:W-:Y:S01]  /*34c0*/  @!P3 IMAD R11, R52, R153, R10 ;  /* 0x00000099340bb224 */ /* 0x002fe200078e020a */
[----:B------:R-:W-:Y:S04]  /*34d0*/  BSSY B1, `(.L_x_97) ;  /* 0x0000006000017945 */ /* 0x000fe80003800000 */
[----:B------:R1:W-:Y:S01]  /*34e0*/  @!P3 STG.E.U8 desc[UR36][R4.64+0x38], R11 ;  /* 0x0000380b0400b986 */ /* 0x0003e2000c101124 */
[----:B------:R-:W-:Y:S05]  /*34f0*/  @P4 BRA `(.L_x_98) ;  /* 0x00000000000c4947 */ /* 0x000fea0003800000 */
[----:B------:R-:W1:Y:S02]  /*3500*/  LDG.E.U8 R164, desc[UR36][R2.64+0x39] ;  /* 0x0000392402a47981 */ /* 0x000e64000c1e1100 */
[----:B-1----:R-:W-:-:S05]  /*3510*/  PRMT R11, R164, 0x8880, RZ ;  /* 0x00008880a40b7816 */ /* 0x002fca00000000ff */
[----:B------:R-:W-:-:S07]  /*3520*/  IMAD R10, R11, R152, RZ ;  /* 0x000000980b0a7224 */ /* 0x000fce00078e02ff */
.L_x_98:
[----:B------:R-:W-:Y:S05]  /*3530*/  BSYNC B1 ;  /* 0x0000000000017941 */ /* 0x000fea0003800000 */
.L_x_97:
        /* <DEDUP_REMOVED lines=10> */
.L_x_100:
[----:B------:R-:W-:Y:S05]  /*35e0*/  BSYNC B1 ;  /* 0x0000000000017941 */ /* 0x000fea0003800000 */
.L_x_99:
[----:B-1----:R-:W-:Y:S01]  /*35f0*/  @!P2 IMAD R11, R54, R153, R10 ;  /* 0x00000099360ba224 */ /* 0x002fe200078e020a */
[----:B------:R-:W-:Y:S04]  /*3600*/  BSSY B1, `(.L_x_101) ;  /* 0x0000006000017945 */ /* 0x000fe80003800000 */
[----:B------:R1:W-:Y:S01]  /*3610*/  @!P2 STG.E.U8 desc[UR36][R6.64+0x38], R11 ;  /* 0x0000380b0600a986 */ /* 0x0003e2000c101124 */
[----:B------:R-:W-:Y:S05]  /*3620*/  @P3 BRA `(.L_x_102) ;  /* 0x00000000000c3947 */ /* 0x000fea0003800000 */
[----:B------:R-:W1:Y:S02]  /*3630*/  LDG.E.U8 R164, desc[UR36][R8.64+0x39] ;  /* 0x0000392408a47981 */ /* 0x000e64000c1e1100 */
[----:B-1----:R-:W-:-:S05]  /*3640*/  PRMT R11, R164, 0x8880, RZ ;  /* 0x00008880a40b7816 */ /* 0x002fca00000000ff */
[----:B------:R-:W-:-:S07]  /*3650*/  IMAD R10, R11, R152, RZ ;  /* 0x000000980b0a7224 */ /* 0x000fce00078e02ff */
.L_x_102:
[----:B------:R-:W-:Y:S05]  /*3660*/  BSYNC B1 ;  /* 0x0000000000017941 */ /* 0x000fea0003800000 */
.L_x_101:
[----:B------:R-:W-:Y:S01]  /*3670*/  @!P3 IMAD R55, R55, R153, R10 ;  /* 0x000000993737b224 */ /* 0x000fe200078e020a */
[----:B------:R-:W-:Y:S04]  /*3680*/  BSSY B1, `(.L_x_103) ;  /* 0x0000006000017945 */ /* 0x000fe80003800000 */
[----:B------:R0:W-:Y:S01]  /*3690*/  @!P3 STG.E.U8 desc[UR36][R6.64+0x39], R55 ;  /* 0x000039370600b986 */ /* 0x0001e2000c101124 */
[----:B------:R-:W-:Y:S05]  /*36a0*/  @P4 BRA `(.L_x_104) ;  /* 0x00000000000c4947 */ /* 0x000fea0003800000 */
[----:B------:R-:W1:Y:S02]  /*36b0*/  LDG.E.U8 R164, desc[UR36][R2.64+0x40] ;  /* 0x0000402402a47981 */ /* 0x000e64000c1e1100 */
[----:B-1----:R-:W-:-:S05]  /*36c0*/  PRMT R11, R164, 0x8880, RZ ;  /* 0x00008880a40b7816 */ /* 0x002fca00000000ff */
[----:B------:R-:W-:-:S07]  /*36d0*/  IMAD R10, R11, R152, RZ ;  /* 0x000000980b0a7224 */ /* 0x000fce00078e02ff */
.L_x_104:
[----:B------:R-:W-:Y:S05]  /*36e0*/  BSYNC B1 ;  /* 0x0000000000017941 */ /* 0x000fea0003800000 */
.L_x_103:
        /* <DEDUP_REMOVED lines=10> */
.L_x_106:
[----:B------:R-:W-:Y:S05]  /*3790*/  BSYNC B1 ;  /* 0x0000000000017941 */ /* 0x000fea0003800000 */
.L_x_105:
[----:B------:R-:W-:Y:S01]  /*37a0*/  @!P2 IMAD R57, R57, R153, R10 ;  /* 0x000000993939a224 */ /* 0x000fe200078e020a */
[----:B------:R-:W-:Y:S04]  /*37b0*/  BSSY B1, `(.L_x_107) ;  /* 0x0000006000017945 */ /* 0x000fe80003800000 */
[----:B------:R0:W-:Y:S01]  /*37c0*/  @!P2 STG.E.U8 desc[UR36][R4.64+0x41], R57 ;  /* 0x000041390400a986 */ /* 0x0001e2000c101124 */
[----:B------:R-:W-:Y:S05]  /*37d0*/  @P3 BRA `(.L_x_108) ;  /* 0x00000000000c3947 */ /* 0x000fea0003800000 */
[----:B------:R-:W1:Y:S02]  /*37e0*/  LDG.E.U8 R164, desc[UR36][R8.64+0x40] ;  /* 0x0000402408a47981 */ /* 0x000e64000c1e1100 */
[----:B-1----:R-:W-:-:S05]  /*37f0*/  PRMT R11, R164, 0x8880, RZ ;  /* 0x00008880a40b7816 */ /* 0x002fca00000000ff */
[----:B------:R-:W-:-:S07]  /*3800*/  IMAD R10, R11, R152, RZ ;  /* 0x000000980b0a7224 */ /* 0x000fce00078e02ff */
.L_x_108:
[----:B------:R-:W-:Y:S05]  /*3810*/  BSYNC B1 ;  /* 0x0000000000017941 */ /* 0x000fea0003800000 */
.L_x_107:
[----:B-1----:R-:W-:Y:S01]  /*3820*/  @!P3 IMAD R11, R58, R153, R10 ;  /* 0x000000993a0bb224 */ /* 0x002fe200078e020a */
[----:B------:R-:W-:Y:S04]  /*3830*/  BSSY B1, `(.L_x_109) ;  /* 0x0000006000017945 */ /* 0x000fe80003800000 */
[----:B------:R1:W-:Y:S01]  /*3840*/  @!P3 STG.E.U8 desc[UR36][R6.64+0x40], R11 ;  /* 0x0000400b0600b986 */ /* 0x0003e2000c101124 */
[----:B------:R-:W-:Y:S05]  /*3850*/  @P4 BRA `(.L_x_110) ;  /* 0x00000000000c4947 */ /* 0x000fea0003800000 */
[----:B------:R-:W1:Y:S02]  /*3860*/  LDG.E.U8 R164, desc[UR36][R8.64+0x41] ;  /* 0x0000412408a47981 */ /* 0x000e64000c1e1100 */
[----:B-1----:R-:W-:-:S05]  /*3870*/  PRMT R11, R164, 0x8880, RZ ;  /* 0x00008880a40b7816 */ /* 0x002fca00000000ff */
[----:B------:R-:W-:-:S07]  /*3880*/  IMAD R10, R11, R152, RZ ;  /* 0x000000980b0a7224 */ /* 0x000fce00078e02ff */
.L_x_110:
[----:B------:R-:W-:Y:S05]  /*3890*/  BSYNC B1 ;  /* 0x0000000000017941 */ /* 0x000fea0003800000 */
.L_x_109:
        /* <DEDUP_REMOVED lines=10> */
.L_x_112:
[----:B------:R-:W-:Y:S05]  /*3940*/  BSYNC B1 ;  /* 0x0000000000017941 */ /* 0x000fea0003800000 */
.L_x_111:
[----:B-1----:R-:W-:Y:S01]  /*3950*/  @!P2 IMAD R11, R60, R153, R10 ;  /* 0x000000993c0ba224 */ /* 0x002fe200078e020a */
[----:B------:R-:W-:Y:S04]  /*3960*/  BSSY B1, `(.L_x_113) ;  /* 0x0000006000017945 */ /* 0x000fe80003800000 */
[----:B------:R1:W-:Y:S01]  /*3970*/  @!P2 STG.E.U8 desc[UR36][R4.64+0x48], R11 ;  /* 0x0000480b0400a986 */ /* 0x0003e2000c101124 */
[----:B------:R-:W-:Y:S05]  /*3980*/  @P3 BRA `(.L_x_114) ;  /* 0x00000000000c3947 */ /* 0x000fea0003800000 */
[----:B------:R-:W1:Y:S02]  /*3990*/  LDG.E.U8 R164, desc[UR36][R2.64+0x49] ;  /* 0x0000492402a47981 */ /* 0x000e64000c1e1100 */
[----:B-1----:R-:W-:-:S05]  /*39a0*/  PRMT R11, R164, 0x8880, RZ ;  /* 0x00008880a40b7816 */ /* 0x002fca00000000ff */
[----:B------:R-:W-:-:S07]  /*39b0*/  IMAD R10, R11, R152, RZ ;  /* 0x000000980b0a7224 */ /* 0x000fce00078e02ff */
.L_x_114:
[----:B------:R-:W-:Y:S05]  /*39c0*/  BSYNC B1 ;  /* 0x0000000000017941 */ /* 0x000fea0003800000 */
.L_x_113:
[----:B------:R-:W-:Y:S01]  /*39d0*/  @!P3 IMAD R61, R61, R153, R10 ;  /* 0x000000993d3db224 */ /* 0x000fe200078e020a */
[----:B------:R-:W-:Y:S04]  /*39e0*/  BSSY B1, `(.L_x_115) ;  /* 0x0000006000017945 */ /* 0x000fe80003800000 */
[----:B------:R0:W-:Y:S01]  /*39f0*/  @!P3 STG.E.U8 desc[UR36][R4.64+0x49], R61 ;  /* 0x0000493d0400b986 */ /* 0x0001e2000c101124 */
[----:B------:R-:W-:Y:S05]  /*3a00*/  @P4 BRA `(.L_x_116) ;  /* 0x00000000000c4947 */ /* 0x000fea0003800000 */
[----:B------:R-:W1:Y:S02]  /*3a10*/  LDG.E.U8 R164, desc[UR36][R8.64+0x48] ;  /* 0x0000482408a47981 */ /* 0x000e64000c1e1100 */
[----:B-1----:R-:W-:-:S05]  /*3a20*/  PRMT R11, R164, 0x8880, RZ ;  /* 0x00008880a40b7816 */ /* 0x002fca00000000ff */
[----:B------:R-:W-:-:S07]  /*3a30*/  IMAD R10, R11, R152, RZ ;  /* 0x000000980b0a7224 */ /* 0x000fce00078e02ff */
.L_x_116:
[----:B------:R-:W-:Y:S05]  /*3a40*/  BSYNC B1 ;  /* 0x0000000000017941 */ /* 0x000fea0003800000 */
.L_x_115:
        /* <DEDUP_REMOVED lines=10> */
.L_x_118:
[----:B------:R-:W-:Y:S05]  /*3af0*/  BSYNC B1 ;  /* 0x0000000000017941 */ /* 0x000fea0003800000 */
.L_x_117:
[----:B------:R-:W-:Y:S01]  /*3b00*/  @!P2 IMAD R63, R63, R153, R10 ;  /* 0x000000993f3fa224 */ /* 0x000fe200078e020a */
[----:B------:R-:W-:Y:S04]  /*3b10*/  BSSY B1, `(.L_x_119) ;  /* 0x0000006000017945 */ /* 0x000fe80003800000 */
[----:B------:R0:W-:Y:S01]  /*3b20*/  @!P2 STG.E.U8 desc[UR36][R6.64+0x49], R63 ;  /* 0x0000493f0600a986 */ /* 0x0001e2000c101124 */
[----:B------:R-:W-:Y:S05]  /*3b30*/  @P3 BRA `(.L_x_120) ;  /* 0x00000000000c3947 */ /* 0x000fea0003800000 */
[----:B------:R-:W1:Y:S02]  /*3b40*/  LDG.E.U8 R164, desc[UR36][R2.64+0x50] ;  /* 0x0000502402a47981 */ /* 0x000e64000c1e1100 */
[----:B-1----:R-:W-:-:S05]  /*3b50*/  PRMT R11, R164, 0x8880, RZ ;  /* 0x00008880a40b7816 */ /* 0x002fca00000000ff */
[----:B------:R-:W-:-:S07]  /*3b60*/  IMAD R10, R11, R152, RZ ;  /* 0x000000980b0a7224 */ /* 0x000fce00078e02ff */
.L_x_120:
[----:B------:R-:W-:Y:S05]  /*3b70*/  BSYNC B1 ;  /* 0x0000000000017941 */ /* 0x000fea0003800000 */
.L_x_119:
[----:B-1----:R-:W-:Y:S01]  /*3b80*/  @!P3 IMAD R11, R64, R153, R10 ;  /* 0x00000099400bb224 */ /* 0x002fe200078e020a */
[----:B------:R-:W-:Y:S04]  /*3b90*/  BSSY B1, `(.L_x_121) ;  /* 0x0000006000017945 */ /* 0x000fe80003800000 */
[----:B------:R1:W-:Y:S01]  /*3ba0*/  @!P3 STG.E.U8 desc[UR36][R4.64+0x50], R11 ;  /* 0x0000500b0400b986 */ /* 0x0003e2000c101124 */
[----:B------:R-:W-:Y:S05]  /*3bb0*/  @P4 BRA `(.L_x_122) ;  /* 0x00000000000c4947 */ /* 0x000fea0003800000 */
[----:B------:R-:W1:Y:S02]  /*3bc0*/  LDG.E.U8 R164, desc[UR36][R2.64+0x51] ;  /* 0x0000512402a47981 */ /* 0x000e64000c1e1100 */
[----:B-1----:R-:W-:-:S05]  /*3bd0*/  PRMT R11, R164, 0x8880, RZ ;  /* 0x00008880a40b7816 */ /* 0x002fca00000000ff */
[----:B------:R-:W-:-:S07]  /*3be0*/  IMAD R10, R11, R152, RZ ;  /* 0x000000980b0a7224 */ /* 0x000fce00078e02ff */
.L_x_122:
[----:B------:R-:W-:Y:S05]  /*3bf0*/  BSYNC B1 ;  /* 0x0000000000017941 */ /* 0x000fea0003800000 */
.L_x_121:
        /* <DEDUP_REMOVED lines=10> */
.L_x_124:
[----:B------:R-:W-:Y:S05]  /*3ca0*/  BSYNC B1 ;  /* 0x0000000000017941 */ /* 0x000fea0003800000 */
.L_x_123:
[----:B-1----:R-:W-:Y:S01]  /*3cb0*/  @!P2 IMAD R11, R66, R153, R10 ;  /* 0x00000099420ba224 */ /* 0x002fe200078e020a */
[----:B------:R-:W-:Y:S04]  /*3cc0*/  BSSY B1, `(.L_x_125) ;  /* 0x0000006000017945 */ /* 0x000fe80003800000 */
[----:B------:R1:W-:Y:S01]  /*3cd0*/  @!P2 STG.E.U8 desc[UR36][R6.64+0x50], R11 ;  /* 0x0000500b0600a986 */ /* 0x0003e2000c101124 */
[----:B------:R-:W-:Y:S05]  /*3ce0*/  @P3 BRA `(.L_x_126) ;  /* 0x00000000000c3947 */ /* 0x000fea0003800000 */
[----:B------:R-:W1:Y:S02]  /*3cf0*/  LDG.E.U8 R164, desc[UR36][R8.64+0x51] ;  /* 0x0000512408a47981 */ /* 0x000e64000c1e1100 */
[----:B-1----:R-:W-:-:S05]  /*3d00*/  PRMT R11, R164, 0x8880, RZ ;  /* 0x00008880a40b7816 */ /* 0x002fca00000000ff */
[----:B------:R-:W-:-:S07]  /*3d10*/  IMAD R10, R11, R152, RZ ;  /* 0x000000980b0a7224 */ /* 0x000fce00078e02ff */
.L_x_126:
[----:B------:R-:W-:Y:S05]  /*3d20*/  BSYNC B1 ;  /* 0x0000000000017941 */ /* 0x000fea0003800000 */
.L_x_125:
[----:B------:R-:W-:Y:S01]  /*3d30*/  @!P3 IMAD R67, R67, R153, R10 ;  /* 0x000000994343b224 */ /* 0x000fe200078e020a */
[----:B------:R-:W-:Y:S04]  /*3d40*/  BSSY B1, `(.L_x_127) ;  /* 0x0000006000017945 */ /* 0x000fe80003800000 */
[----:B------:R0:W-:Y:S01]  /*3d50*/  @!P3 STG.E.U8 desc[UR36][R6.64+0x51], R67 ;  /* 0x000051430600b986 */ /* 0x0001e2000c101124 */
[----:B------:R-:W-:Y:S05]  /*3d60*/  @P4 BRA `(.L_x_128) ;  /* 0x00000000000c4947 */ /* 0x000fea0003800000 */
[----:B------:R-:W1:Y:S02]  /*3d70*/  LDG.E.U8 R164, desc[UR36][R2.64+0x58] ;  /* 0x0000582402a47981 */ /* 0x000e64000c1e1100 */
[----:B-1----:R-:W-:-:S05]  /*3d80*/  PRMT R11, R164, 0x8880, RZ ;  /* 0x00008880a40b7816 */ /* 0x002fca00000000ff */
[----:B------:R-:W-:-:S07]  /*3d90*/  IMAD R10, R11, R152, RZ ;  /* 0x000000980b0a7224 */ /* 0x000fce00078e02ff */
.L_x_128:
[----:B------:R-:W-:Y:S05]  /*3da0*/  BSYNC B1 ;  /* 0x0000000000017941 */ /* 0x000fea0003800000 */
.L_x_127:
        /* <DEDUP_REMOVED lines=10> */
.L_x_130:
[----:B------:R-:W-:Y:S05]  /*3e50*/  BSYNC B1 ;  /* 0x0000000000017941 */ /* 0x000fea0003800000 */
.L_x_129:
[----:B------:R-:W-:Y:S01]  /*3e60*/  @!P2 IMAD R69, R69, R153, R10 ;  /* 0x000000994545a224 */ /* 0x000fe200078e020a */
[----:B------:R-:W-:Y:S04]  /*3e70*/  BSSY B1, `(.L_x_131) ;  /* 0x0000006000017945 */ /* 0x000fe80003800000 */
[----:B------:R0:W-:Y:S01]  /*3e80*/  @!P2 STG.E.U8 desc[UR36][R4.64+0x59], R69 ;  /* 0x000059450400a986 */ /* 0x0001e2000c101124 */
[----:B------:R-:W-:Y:S05]  /*3e90*/  @P3 BRA `(.L_x_132) ;  /* 0x00000000000c3947 */ /* 0x000fea0003800000 */
[----:B------:R-:W1:Y:S02]  /*3ea0*/  LDG.E.U8 R164, desc[UR36][R8.64+0x58] ;  /* 0x0000582408a47981 */ /* 0x000e64000c1e1100 */
[----:B-1----:R-:W-:-:S05]  /*3eb0*/  PRMT R11, R164, 0x8880, RZ ;  /* 0x00008880a40b7816 */ /* 0x002fca00000000ff */
[----:B------:R-:W-:-:S07]  /*3ec0*/  IMAD R10, R11, R152, RZ ;  /* 0x000000980b0a7224 */ /* 0x000fce00078e02ff */
.L_x_132:
[----:B------:R-:W-:Y:S05]  /*3ed0*/  BSYNC B1 ;  /* 0x0000000000017941 */ /* 0x000fea0003800000 */
.L_x_131:
[----:B-1----:R-:W-:Y:S01]  /*3ee0*/  @!P3 IMAD R11, R70, R153, R10 ;  /* 0x00000099460bb224 */ /* 0x002fe200078e020a */
[----:B------:R-:W-:Y:S04]  /*3ef0*/  BSSY B1, `(.L_x_133) ;  /* 0x0000006000017945 */ /* 0x000fe80003800000 */
[----:B------:R1:W-:Y:S01]  /*3f00*/  @!P3 STG.E.U8 desc[UR36][R6.64+0x58], R11 ;  /* 0x0000580b0600b986 */ /* 0x0003e2000c101124 */
[----:B------:R-:W-:Y:S05]  /*3f10*/  @P4 BRA `(.L_x_134) ;  /* 0x00000000000c4947 */ /* 0x000fea0003800000 */
[----:B------:R-:W1:Y:S02]  /*3f20*/  LDG.E.U8 R164, desc[UR36][R8.64+0x59] ;  /* 0x0000592408a47981 */ /* 0x000e64000c1e1100 */
[----:B-1----:R-:W-:-:S05]  /*3f30*/  PRMT R11, R164, 0x8880, RZ ;  /* 0x00008880a40b7816 */ /* 0x002fca00000000ff */
[----:B------:R-:W-:-:S07]  /*3f40*/  IMAD R10, R11, R152, RZ ;  /* 0x000000980b0a7224 */ /* 0x000fce00078e02ff */
.L_x_134:
[----:B------:R-:W-:Y:S05]  /*3f50*/  BSYNC B1 ;  /* 0x0000000000017941 */ /* 0x000fea0003800000 */
.L_x_133:
        /* <DEDUP_REMOVED lines=10> */
.L_x_136:
[----:B------:R-:W-:Y:S05]  /*4000*/  BSYNC B1 ;  /* 0x0000000000017941 */ /* 0x000fea0003800000 */
.L_x_135:
[----:B-1----:R-:W-:Y:S01]  /*4010*/  @!P2 IMAD R11, R72, R153, R10 ;  /* 0x00000099480ba224 */ /* 0x002fe200078e020a */
[----:B------:R-:W-:Y:S04]  /*4020*/  BSSY B1, `(.L_x_137) ;  /* 0x0000006000017945 */ /* 0x000fe80003800000 */
[----:B------:R1:W-:Y:S01]  /*4030*/  @!P2 STG.E.U8 desc[UR36][R4.64+0x60], R11 ;  /* 0x0000600b0400a986 */ /* 0x0003e2000c101124 */
[----:B------:R-:W-:Y:S05]  /*4040*/  @P3 BRA `(.L_x_138) ;  /* 0x00000000000c3947 */ /* 0x000fea0003800000 */
[----:B------:R-:W1:Y:S02]  /*4050*/  LDG.E.U8 R164, desc[UR36][R2.64+0x61] ;  /* 0x0000612402a47981 */ /* 0x000e64000c1e1100 */
[----:B-1----:R-:W-:-:S05]  /*4060*/  PRMT R11, R164, 0x8880, RZ ;  /* 0x00008880a40b7816 */ /* 0x002fca00000000ff */
[----:B------:R-:W-:-:S07]  /*4070*/  IMAD R10, R11, R152, RZ ;  /* 0x000000980b0a7224 */ /* 0x000fce00078e02ff */
.L_x_138:
[----:B------:R-:W-:Y:S05]  /*4080*/  BSYNC B1 ;  /* 0x0000000000017941 */ /* 0x000fea0003800000 */
.L_x_137:
[----:B------:R-:W-:Y:S01]  /*4090*/  @!P3 IMAD R73, R73, R153, R10 ;  /* 0x000000994949b224 */ /* 0x000fe200078e020a */
[----:B------:R-:W-:Y:S04]  /*40a0*/  BSSY B1, `(.L_x_139) ;  /* 0x0000006000017945 */ /* 0x000fe80003800000 */
[----:B------:R0:W-:Y:S01]  /*40b0*/  @!P3 STG.E.U8 desc[UR36][R4.64+0x61], R73 ;  /* 0x000061490400b986 */ /* 0x0001e2000c101124 */
[----:B------:R-:W-:Y:S05]  /*40c0*/  @P4 BRA `(.L_x_140) ;  /* 0x00000000000c4947 */ /* 0x000fea0003800000 */
[----:B------:R-:W1:Y:S02]  /*40d0*/  LDG.E.U8 R164, desc[UR36][R8.64+0x60] ;  /* 0x0000602408a47981 */ /* 0x000e64000c1e1100 */
[----:B-1----:R-:W-:-:S05]  /*40e0*/  PRMT R11, R164, 0x8880, RZ ;  /* 0x00008880a40b7816 */ /* 0x002fca00000000ff */
[----:B------:R-:W-:-:S07]  /*40f0*/  IMAD R10, R11, R152, RZ ;  /* 0x000000980b0a7224 */ /* 0x000fce00078e02ff */
.L_x_140:
[----:B------:R-:W-:Y:S05]  /*4100*/  BSYNC B1 ;  /* 0x0000000000017941 */ /* 0x000fea0003800000 */
.L_x_139:
        /* <DEDUP_REMOVED lines=10> */
.L_x_142:
[----:B------:R-:W-:Y:S05]  /*41b0*/  BSYNC B1 ;  /* 0x0000000000017941 */ /* 0x000fea0003800000 */
.L_x_141:
[----:B------:R-:W-:Y:S01]  /*41c0*/  @!P2 IMAD R75, R75, R153, R10 ;  /* 0x000000994b4ba224 */ /* 0x000fe200078e020a */
[----:B------:R-:W-:Y:S04]  /*41d0*/  BSSY B1, `(.L_x_143) ;  /* 0x0000006000017945 */ /* 0x000fe80003800000 */
[----:B------:R0:W-:Y:S01]  /*41e0*/  @!P2 STG.E.U8 desc[UR36][R6.64+0x61], R75 ;  /* 0x0000614b0600a986 */ /* 0x0001e2000c101124 */
[----:B------:R-:W-:Y:S05]  /*41f0*/  @P3 BRA `(.L_x_144) ;  /* 0x00000000000c3947 */ /* 0x000fea0003800000 */
[----:B------:R-:W1:Y:S02]  /*4200*/  LDG.E.U8 R164, desc[UR36][R2.64+0x68] ;  /* 0x0000682402a47981 */ /* 0x000e64000c1e1100 */
[----:B-1----:R-:W-:-:S05]  /*4210*/  PRMT R11, R164, 0x8880, RZ ;  /* 0x00008880a40b7816 */ /* 0x002fca00000000ff */
[----:B------:R-:W-:-:S07]  /*4220*/  IMAD R10, R11, R152, RZ ;  /* 0x000000980b0a7224 */ /* 0x000fce00078e02ff */
.L_x_144:
[----:B------:R-:W-:Y:S05]  /*4230*/  BSYNC B1 ;  /* 0x0000000000017941 */ /* 0x000fea0003800000 */
.L_x_143:
[----:B-1----:R-:W-:Y:S01]  /*4240*/  @!P3 IMAD R11, R76, R153, R10 ;  /* 0x000000994c0bb224 */ /* 0x002fe200078e020a */
[----:B------:R-:W-:Y:S04]  /*4250*/  BSSY B1, `(.L_x_145) ;  /* 0x0000006000017945 */ /* 0x000fe80003800000 */
[----:B------:R1:W-:Y:S01]  /*4260*/  @!P3 STG.E.U8 desc[UR36][R4.64+0x68], R11 ;  /* 0x0000680b0400b986 */ /* 0x0003e2000c101124 */
[----:B------:R-:W-:Y:S05]  /*4270*/  @P4 BRA `(.L_x_146) ;  /* 0x00000000000c4947 */ /* 0x000fea0003800000 */
[----:B------:R-:W1:Y:S02]  /*4280*/  LDG.E.U8 R164, desc[UR36][R2.64+0x69] ;  /* 0x0000692402a47981 */ /* 0x000e64000c1e1100 */
[----:B-1----:R-:W-:-:S05]  /*4290*/  PRMT R11, R164, 0x8880, RZ ;  /* 0x00008880a40b7816 */ /* 0x002fca00000000ff */
[----:B------:R-:W-:-:S07]  /*42a0*/  IMAD R10, R11, R152, RZ ;  /* 0x000000980b0a7224 */ /* 0x000fce00078e02ff */
.L_x_146:
[----:B------:R-:W-:Y:S05]  /*42b0*/  BSYNC B1 ;  /* 0x0000000000017941 */ /* 0x000fea0003800000 */
.L_x_145:
        /* <DEDUP_REMOVED lines=10> */
.L_x_148:
[----:B------:R-:W-:Y:S05]  /*4360*/  BSYNC B1 ;  /* 0x0000000000017941 */ /* 0x000fea0003800000 */
.L_x_147:
[----:B-1----:R-:W-:Y:S01]  /*4370*/  @!P2 IMAD R11, R78, R153, R10 ;  /* 0x000000994e0ba224 */ /* 0x002fe200078e020a */
[----:B------:R-:W-:Y:S04]  /*4380*/  BSSY B1, `(.L_x_149) ;  /* 0x0000006000017945 */ /* 0x000fe80003800000 */
[----:B------:R1:W-:Y:S01]  /*4390*/  @!P2 STG.E.U8 desc[UR36][R6.64+0x68], R11 ;  /* 0x0000680b0600a986 */ /* 0x0003e2000c101124 */
[----:B------:R-:W-:Y:S05]  /*43a0*/  @P3 BRA `(.L_x_150) ;  /* 0x00000000000c3947 */ /* 0x000fea0003800000 */
[----:B------:R-:W1:Y:S02]  /*43b0*/  LDG.E.U8 R164, desc[UR36][R8.64+0x69] ;  /* 0x0000692408a47981 */ /* 0x000e64000c1e1100 */
[----:B-1----:R-:W-:-:S05]  /*43c0*/  PRMT R11, R164, 0x8880, RZ ;  /* 0x00008880a40b7816 */ /* 0x002fca00000000ff */
[----:B------:R-:W-:-:S07]  /*43d0*/  IMAD R10, R11, R152, RZ ;  /* 0x000000980b0a7224 */ /* 0x000fce00078e02ff */
.L_x_150:
[----:B------:R-:W-:Y:S05]  /*43e0*/  BSYNC B1 ;  /* 0x0000000000017941 */ /* 0x000fea0003800000 */
.L_x_149:
[----:B------:R-:W-:Y:S01]  /*43f0*/  @!P3 IMAD R79, R79, R153, R10 ;  /* 0x000000994f4fb224 */ /* 0x000fe200078e020a */
[----:B------:R-:W-:Y:S04]  /*4400*/  BSSY B1, `(.L_x_151) ;  /* 0x0000006000017945 */ /* 0x000fe80003800000 */
[----:B------:R0:W-:Y:S01]  /*4410*/  @!P3 STG.E.U8 desc[UR36][R6.64+0x69], R79 ;  /* 0x0000694f0600b986 */ /* 0x0001e2000c101124 */
[----:B------:R-:W-:Y:S05]  /*4420*/  @P4 BRA `(.L_x_152) ;  /* 0x00000000000c4947 */ /* 0x000fea0003800000 */
[----:B------:R-:W1:Y:S02]  /*4430*/  LDG.E.U8 R164, desc[UR36][R2.64+0x70] ;  /* 0x0000702402a47981 */ /* 0x000e64000c1e1100 */
[----:B-1----:R-:W-:-:S05]  /*4440*/  PRMT R11, R164, 0x8880, RZ ;  /* 0x00008880a40b7816 */ /* 0x002fca00000000ff */
[----:B------:R-:W-:-:S07]  /*4450*/  IMAD R10, R11, R152, RZ ;  /* 0x000000980b0a7224 */ /* 0x000fce00078e02ff */
.L_x_152:
[----:B------:R-:W-:Y:S05]  /*4460*/  BSYNC B1 ;  /* 0x0000000000017941 */ /* 0x000fea0003800000 */
.L_x_151:
        /* <DEDUP_REMOVED lines=10> */
.L_x_154:
[----:B------:R-:W-:Y:S05]  /*4510*/  BSYNC B1 ;  /* 0x0000000000017941 */ /* 0x000fea0003800000 */
.L_x_153:
[----:B------:R-:W-:Y:S01]  /*4520*/  @!P2 IMAD R81, R81, R153, R10 ;  /* 0x000000995151a224 */ /* 0x000fe200078e020a */
[----:B------:R-:W-:Y:S04]  /*4530*/  BSSY B1, `(.L_x_155) ;  /* 0x0000006000017945 */ /* 0x000fe80003800000 */
[----:B------:R0:W-:Y:S01]  /*4540*/  @!P2 STG.E.U8 desc[UR36][R4.64+0x71], R81 ;  /* 0x000071510400a986 */ /* 0x0001e2000c101124 */
[----:B------:R-:W-:Y:S05]  /*4550*/  @P3 BRA `(.L_x_156) ;  /* 0x00000000000c3947 */ /* 0x000fea0003800000 */
[----:B------:R-:W1:Y:S02]  /*4560*/  LDG.E.U8 R164, desc[UR36][R8.64+0x70] ;  /* 0x0000702408a47981 */ /* 0x000e64000c1e1100 */
[----:B-1----:R-:W-:-:S05]  /*4570*/  PRMT R11, R164, 0x8880, RZ ;  /* 0x00008880a40b7816 */ /* 0x002fca00000000ff */
[----:B------:R-:W-:-:S07]  /*4580*/  IMAD R10, R11, R152, RZ ;  /* 0x000000980b0a7224 */ /* 0x000fce00078e02ff */
.L_x_156:
[----:B------:R-:W-:Y:S05]  /*4590*/  BSYNC B1 ;  /* 0x0000000000017941 */ /* 0x000fea0003800000 */
.L_x_155:
[----:B-1----:R-:W-:Y:S01]  /*45a0*/  @!P3 IMAD R11, R82, R153, R10 ;  /* 0x00000099520bb224 */ /* 0x002fe200078e020a */
[----:B------:R-:W-:Y:S04]  /*45b0*/  BSSY B1, `(.L_x_157) ;  /* 0x0000006000017945 */ /* 0x000fe80003800000 */
[----:B------:R1:W-:Y:S01]  /*45c0*/  @!P3 STG.E.U8 desc[UR36][R6.64+0x70], R11 ;  /* 0x0000700b0600b986 */ /* 0x0003e2000c101124 */
[----:B------:R-:W-:Y:S05]  /*45d0*/  @P4 BRA `(.L_x_158) ;  /* 0x00000000000c4947 */ /* 0x000fea0003800000 */
[----:B------:R-:W1:Y:S02]  /*45e0*/  LDG.E.U8 R164, desc[UR36][R8.64+0x71] ;  /* 0x0000712408a47981 */ /* 0x000e64000c1e1100 */
[----:B-1----:R-:W-:-:S05]  /*45f0*/  PRMT R11, R164, 0x8880, RZ ;  /* 0x00008880a40b7816 */ /* 0x002fca00000000ff */
[----:B------:R-:W-:-:S07]  /*4600*/  IMAD R10, R11, R152, RZ ;  /* 0x000000980b0a7224 */ /* 0x000fce00078e02ff */
.L_x_158:
[----:B------:R-:W-:Y:S05]  /*4610*/  BSYNC B1 ;  /* 0x0000000000017941 */ /* 0x000fea0003800000 */
.L_x_157:
        /* <DEDUP_REMOVED lines=10> */
.L_x_160:
[----:B------:R-:W-:Y:S05]  /*46c0*/  BSYNC B1 ;  /* 0x0000000000017941 */ /* 0x000fea0003800000 */
.L_x_159:
[----:B-1----:R-:W-:Y:S01]  /*46d0*/  @!P2 IMAD R11, R84, R153, R10 ;  /* 0x00000099540ba224 */ /* 0x002fe200078e020a */
[----:B------:R-:W-:Y:S04]  /*46e0*/  BSSY B1, `(.L_x_161) ;  /* 0x0000006000017945 */ /* 0x000fe80003800000 */
[----:B------:R1:W-:Y:S01]  /*46f0*/  @!P2 STG.E.U8 desc[UR36][R4.64+0x78], R11 ;  /* 0x0000780b0400a986 */ /* 0x0003e2000c101124 */
[----:B------:R-:W-:Y:S05]  /*4700*/  @P3 BRA `(.L_x_162) ;  /* 0x00000000000c3947 */ /* 0x000fea0003800000 */
[----:B------:R-:W1:Y:S02]  /*4710*/  LDG.E.U8 R164, desc[UR36][R2.64+0x79] ;  /* 0x0000792402a47981 */ /* 0x000e64000c1e1100 */
[----:B-1----:R-:W-:-:S05]  /*4720*/  PRMT R11, R164, 0x8880, RZ ;  /* 0x00008880a40b7816 */ /* 0x002fca00000000ff */
[----:B------:R-:W-:-:S07]  /*4730*/  IMAD R10, R11, R152, RZ ;  /* 0x000000980b0a7224 */ /* 0x000fce00078e02ff */
.L_x_162:
[----:B------:R-:W-:Y:S05]  /*4740*/  BSYNC B1 ;  /* 0x0000000000017941 */ /* 0x000fea0003800000 */
.L_x_161:
[----:B------:R-:W-:Y:S01]  /*4750*/  @!P3 IMAD R85, R85, R153, R10 ;  /* 0x000000995555b224 */ /* 0x000fe200078e020a */
[----:B------:R-:W-:Y:S04]  /*4760*/  BSSY B1, `(.L_x_163) ;  /* 0x0000006000017945 */ /* 0x000fe80003800000 */
[----:B------:R0:W-:Y:S01]  /*4770*/  @!P3 STG.E.U8 desc[UR36][R4.64+0x79], R85 ;  /* 0x000079550400b986 */ /* 0x0001e2000c101124 */
[----:B------:R-:W-:Y:S05]  /*4780*/  @P4 BRA `(.L_x_164) ;  /* 0x00000000000c4947 */ /* 0x000fea0003800000 */
[----:B------:R-:W1:Y:S02]  /*4790*/  LDG.E.U8 R164, desc[UR36][R8.64+0x78] ;  /* 0x0000782408a47981 */ /* 0x000e64000c1e1100 */
[----:B-1----:R-:W-:-:S05]  /*47a0*/  PRMT R11, R164, 0x8880, RZ ;  /* 0x00008880a40b7816 */ /* 0x002fca00000000ff */
[----:B------:R-:W-:-:S07]  /*47b0*/  IMAD R10, R11, R152, RZ ;  /* 0x000000980b0a7224 */ /* 0x000fce00078e02ff */
.L_x_164:
[----:B------:R-:W-:Y:S05]  /*47c0*/  BSYNC B1 ;  /* 0x0000000000017941 */ /* 0x000fea0003800000 */
.L_x_163:
        /* <DEDUP_REMOVED lines=10> */
.L_x_166:
[----:B------:R-:W-:Y:S05]  /*4870*/  BSYNC B1 ;  /* 0x0000000000017941 */ /* 0x000fea0003800000 */
.L_x_165:
[----:B------:R-:W-:Y:S01]  /*4880*/  @!P2 IMAD R87, R87, R153, R10 ;  /* 0x000000995757a224 */ /* 0x000fe200078e020a */
[----:B------:R-:W-:Y:S04]  /*4890*/  BSSY B1, `(.L_x_167) ;  /* 0x0000006000017945 */ /* 0x000fe80003800000 */
[----:B------:R0:W-:Y:S01]  /*48a0*/  @!P2 STG.E.U8 desc[UR36][R6.64+0x79], R87 ;  /* 0x000079570600a986 */ /* 0x0001e2000c101124 */
[----:B------:R-:W-:Y:S05]  /*48b0*/  @P3 BRA `(.L_x_168) ;  /* 0x00000000000c3947 */ /* 0x000fea0003800000 */
[----:B------:R-:W1:Y:S02]  /*48c0*/  LDG.E.U8 R164, desc[UR36][R2.64+0x80] ;  /* 0x0000802402a47981 */ /* 0x000e64000c1e1100 */
[----:B-1----:R-:W-:-:S05]  /*48d0*/  PRMT R11, R164, 0x8880, RZ ;  /* 0x00008880a40b7816 */ /* 0x002fca00000000ff */
[----:B------:R-:W-:-:S07]  /*48e0*/  IMAD R10, R11, R152, RZ ;  /* 0x000000980b0a7224 */ /* 0x000fce00078e02ff */
.L_x_168:
[----:B------:R-:W-:Y:S05]  /*48f0*/  BSYNC B1 ;  /* 0x0000000000017941 */ /* 0x000fea0003800000 */
.L_x_167:
[----:B-1----:R-:W-:Y:S01]  /*4900*/  @!P3 IMAD R11, R88, R153, R10 ;  /* 0x00000099580bb224 */ /* 0x002fe200078e020a */
[----:B------:R-:W-:Y:S04]  /*4910*/  BSSY B1, `(.L_x_169) ;  /* 0x0000006000017945 */ /* 0x000fe80003800000 */
[----:B------:R1:W-:Y:S01]  /*4920*/  @!P3 STG.E.U8 desc[UR36][R4.64+0x80], R11 ;  /* 0x0000800b0400b986 */ /* 0x0003e2000c101124 */
[----:B------:R-:W-:Y:S05]  /*4930*/  @P4 BRA `(.L_x_170) ;  /* 0x00000000000c4947 */ /* 0x000fea0003800000 */
[----:B------:R-:W1:Y:S02]  /*4940*/  LDG.E.U8 R164, desc[UR36][R2.64+0x81] ;  /* 0x0000812402a47981 */ /* 0x000e64000c1e1100 */
[----:B-1----:R-:W-:-:S05]  /*4950*/  PRMT R11, R164, 0x8880, RZ ;  /* 0x00008880a40b7816 */ /* 0x002fca00000000ff */
[----:B------:R-:W-:-:S07]  /*4960*/  IMAD R10, R11, R152, RZ ;  /* 0x000000980b0a7224 */ /* 0x000fce00078e02ff */
.L_x_170:
[----:B------:R-:W-:Y:S05]  /*4970*/  BSYNC B1 ;  /* 0x0000000000017941 */ /* 0x000fea0003800000 */
.L_x_169:
        /* <DEDUP_REMOVED lines=10> */
.L_x_172:
[----:B------:R-:W-:Y:S05]  /*4a20*/  BSYNC B1 ;  /* 0x0000000000017941 */ /* 0x000fea0003800000 */
.L_x_171:
[----:B-1----:R-:W-:Y:S01]  /*4a30*/  @!P2 IMAD R11, R90, R153, R10 ;  /* 0x000000995a0ba224 */ /* 0x002fe200078e020a */
[----:B------:R-:W-:Y:S04]  /*4a40*/  BSSY B1, `(.L_x_173) ;  /* 0x0000006000017945 */ /* 0x000fe80003800000 */
[----:B------:R1:W-:Y:S01]  /*4a50*/  @!P2 STG.E.U8 desc[UR36][R6.64+0x80], R11 ;  /* 0x0000800b0600a986 */ /* 0x0003e2000c101124 */
[----:B------:R-:W-:Y:S05]  /*4a60*/  @P3 BRA `(.L_x_174) ;  /* 0x00000000000c3947 */ /* 0x000fea0003800000 */
[----:B------:R-:W1:Y:S02]  /*4a70*/  LDG.E.U8 R164, desc[UR36][R8.64+0x81] ;  /* 0x0000812408a47981 */ /* 0x000e64000c1e1100 */
[----:B-1----:R-:W-:-:S05]  /*4a80*/  PRMT R11, R164, 0x8880, RZ ;  /* 0x00008880a40b7816 */ /* 0x002fca00000000ff */
[----:B------:R-:W-:-:S07]  /*4a90*/  IMAD R10, R11, R152, RZ ;  /* 0x000000980b0a7224 */ /* 0x000fce00078e02ff */
.L_x_174:
[----:B------:R-:W-:Y:S05]  /*4aa0*/  BSYNC B1 ;  /* 0x0000000000017941 */ /* 0x000fea0003800000 */
.L_x_173:
[----:B------:R-:W-:Y:S01]  /*4ab0*/  @!P3 IMAD R91, R91, R153, R10 ;  /* 0x000000995b5bb224 */ /* 0x000fe200078e020a */
[----:B------:R-:W-:Y:S04]  /*4ac0*/  BSSY B1, `(.L_x_175) ;  /* 0x0000006000017945 */ /* 0x000fe80003800000 */
[----:B------:R0:W-:Y:S01]  /*4ad0*/  @!P3 STG.E.U8 desc[UR36][R6.64+0x81], R91 ;  /* 0x0000815b0600b986 */ /* 0x0001e2000c101124 */
[----:B------:R-:W-:Y:S05]  /*4ae0*/  @P4 BRA `(.L_x_176) ;  /* 0x00000000000c4947 */ /* 0x000fea0003800000 */
[----:B------:R-:W1:Y:S02]  /*4af0*/  LDG.E.U8 R164, desc[UR36][R2.64+0x88] ;  /* 0x0000882402a47981 */ /* 0x000e64000c1e1100 */
[----:B-1----:R-:W-:-:S05]  /*4b00*/  PRMT R11, R164, 0x8880, RZ ;  /* 0x00008880a40b7816 */ /* 0x002fca00000000ff */
[----:B------:R-:W-:-:S07]  /*4b10*/  IMAD R10, R11, R152, RZ ;  /* 0x000000980b0a7224 */ /* 0x000fce00078e02ff */
.L_x_176:
[----:B------:R-:W-:Y:S05]  /*4b20*/  BSYNC B1 ;  /* 0x0000000000017941 */ /* 0x000fea0003800000 */
.L_x_175:
        /* <DEDUP_REMOVED lines=10> */
.L_x_178:
[----:B------:R-:W-:Y:S05]  /*4bd0*/  BSYNC B1 ;  /* 0x0000000000017941 */ /* 0x000fea0003800000 */
.L_x_177:
[----:B------:R-:W-:Y:S01]  /*4be0*/  @!P2 IMAD R93, R93, R153, R10 ;  /* 0x000000995d5da224 */ /* 0x000fe200078e020a */
[----:B------:R-:W-:Y:S04]  /*4bf0*/  BSSY B1, `(.L_x_179) ;  /* 0x0000006000017945 */ /* 0x000fe80003800000 */
[----:B------:R0:W-:Y:S01]  /*4c00*/  @!P2 STG.E.U8 desc[UR36][R4.64+0x89], R93 ;  /* 0x0000895d0400a986 */ /* 0x0001e2000c101124 */
[----:B------:R-:W-:Y:S05]  /*4c10*/  @P3 BRA `(.L_x_180) ;  /* 0x00000000000c3947 */ /* 0x000fea0003800000 */
[----:B------:R-:W1:Y:S02]  /*4c20*/  LDG.E.U8 R164, desc[UR36][R8.64+0x88] ;  /* 0x0000882408a47981 */ /* 0x000e64000c1e1100 */
[----:B-1----:R-:W-:-:S05]  /*4c30*/  PRMT R11, R164, 0x8880, RZ ;  /* 0x00008880a40b7816 */ /* 0x002fca00000000ff */
[----:B------:R-:W-:-:S07]  /*4c40*/  IMAD R10, R11, R152, RZ ;  /* 0x000000980b0a7224 */ /* 0x000fce00078e02ff */
.L_x_180:
[----:B------:R-:W-:Y:S05]  /*4c50*/  BSYNC B1 ;  /* 0x0000000000017941 */ /* 0x000fea0003800000 */
.L_x_179:
[----:B-1----:R-:W-:Y:S01]  /*4c60*/  @!P3 IMAD R11, R94, R153, R10 ;  /* 0x000000995e0bb224 */ /* 0x002fe200078e020a */
[----:B------:R-:W-:Y:S04]  /*4c70*/  BSSY B1, `(.L_x_181) ;  /* 0x0000006000017945 */ /* 0x000fe80003800000 */
[----:B------:R1:W-:Y:S01]  /*4c80*/  @!P3 STG.E.U8 desc[UR36][R6.64+0x88], R11 ;  /* 0x0000880b0600b986 */ /* 0x0003e2000c101124 */
[----:B------:R-:W-:Y:S05]  /*4c90*/  @P4 BRA `(.L_x_182) ;  /* 0x00000000000c4947 */ /* 0x000fea0003800000 */
[----:B------:R-:W1:Y:S02]  /*4ca0*/  LDG.E.U8 R164, desc[UR36][R8.64+0x89] ;  /* 0x0000892408a47981 */ /* 0x000e64000c1e1100 */
[----:B-1----:R-:W-:-:S05]  /*4cb0*/  PRMT R11, R164, 0x8880, RZ ;  /* 0x00008880a40b7816 */ /* 0x002fca00000000ff */
[----:B------:R-:W-:-:S07]  /*4cc0*/  IMAD R10, R11, R152, RZ ;  /* 0x000000980b0a7224 */ /* 0x000fce00078e02ff */
.L_x_182:
[----:B------:R-:W-:Y:S05]  /*4cd0*/  BSYNC B1 ;  /* 0x0000000000017941 */ /* 0x000fea0003800000 */
.L_x_181:
        /* <DEDUP_REMOVED lines=10> */
.L_x_184:
[----:B------:R-:W-:Y:S05]  /*4d80*/  BSYNC B1 ;  /* 0x0000000000017941 */ /* 0x000fea0003800000 */
.L_x_183:
[----:B-1----:R-:W-:Y:S01]  /*4d90*/  @!P2 IMAD R11, R96, R153, R10 ;  /* 0x00000099600ba224 */ /* 0x002fe200078e020a */
[----:B------:R-:W-:Y:S04]  /*4da0*/  BSSY B1, `(.L_x_185) ;  /* 0x0000006000017945 */ /* 0x000fe80003800000 */
[----:B------:R1:W-:Y:S01]  /*4db0*/  @!P2 STG.E.U8 desc[UR36][R4.64+0x90], R11 ;  /* 0x0000900b0400a986 */ /* 0x0003e2000c101124 */
[----:B------:R-:W-:Y:S05]  /*4dc0*/  @P3 BRA `(.L_x_186) ;  /* 0x00000000000c3947 */ /* 0x000fea0003800000 */
[----:B------:R-:W1:Y:S02]  /*4dd0*/  LDG.E.U8 R164, desc[UR36][R2.64+0x91] ;  /* 0x0000912402a47981 */ /* 0x000e64000c1e1100 */
[----:B-1----:R-:W-:-:S05]  /*4de0*/  PRMT R11, R164, 0x8880, RZ ;  /* 0x00008880a40b7816 */ /* 0x002fca00000000ff */
[----:B------:R-:W-:-:S07]  /*4df0*/  IMAD R10, R11, R152, RZ ;  /* 0x000000980b0a7224 */ /* 0x000fce00078e02ff */
.L_x_186:
[----:B------:R-:W-:Y:S05]  /*4e00*/  BSYNC B1 ;  /* 0x0000000000017941 */ /* 0x000fea0003800000 */
.L_x_185:
[----:B------:R-:W-:Y:S01]  /*4e10*/  @!P3 IMAD R97, R97, R153, R10 ;  /* 0x000000996161b224 */ /* 0x000fe200078e020a */
[----:B------:R-:W-:Y:S04]  /*4e20*/  BSSY B1, `(.L_x_187) ;  /* 0x0000006000017945 */ /* 0x000fe80003800000 */
[----:B------:R0:W-:Y:S01]  /*4e30*/  @!P3 STG.E.U8 desc[UR36][R4.64+0x91], R97 ;  /* 0x000091610400b986 */ /* 0x0001e2000c101124 */
[----:B------:R-:W-:Y:S05]  /*4e40*/  @P4 BRA `(.L_x_188) ;  /* 0x00000000000c4947 */ /* 0x000fea0003800000 */
[----:B------:R-:W1:Y:S02]  /*4e50*/  LDG.E.U8 R164, desc[UR36][R8.64+0x90] ;  /* 0x0000902408a47981 */ /* 0x000e64000c1e1100 */
[----:B-1----:R-:W-:-:S05]  /*4e60*/  PRMT R11, R164, 0x8880, RZ ;  /* 0x00008880a40b7816 */ /* 0x002fca00000000ff */
[----:B------:R-:W-:-:S07]  /*4e70*/  IMAD R10, R11, R152, RZ ;  /* 0x000000980b0a7224 */ /* 0x000fce00078e02ff */
.L_x_188:
[----:B------:R-:W-:Y:S05]  /*4e80*/  BSYNC B1 ;  /* 0x0000000000017941 */ /* 0x000fea0003800000 */
.L_x_187:
        /* <DEDUP_REMOVED lines=10> */
.L_x_190:
[----:B------:R-:W-:Y:S05]  /*4f30*/  BSYNC B1 ;  /* 0x0000000000017941 */ /* 0x000fea0003800000 */
.L_x_189:
[----:B------:R-:W-:Y:S01]  /*4f40*/  @!P2 IMAD R99, R99, R153, R10 ;  /* 0x000000996363a224 */ /* 0x000fe200078e020a */
[----:B------:R-:W-:Y:S04]  /*4f50*/  BSSY B1, `(.L_x_191) ;  /* 0x0000006000017945 */ /* 0x000fe80003800000 */
[----:B------:R0:W-:Y:S01]  /*4f60*/  @!P2 STG.E.U8 desc[UR36][R6.64+0x91], R99 ;  /* 0x000091630600a986 */ /* 0x0001e2000c101124 */
[----:B------:R-:W-:Y:S05]  /*4f70*/  @P3 BRA `(.L_x_192) ;  /* 0x00000000000c3947 */ /* 0x000fea0003800000 */
[----:B------:R-:W1:Y:S02]  /*4f80*/  LDG.E.U8 R164, desc[UR36][R2.64+0x98] ;  /* 0x0000982402a47981 */ /* 0x000e64000c1e1100 */
[----:B-1----:R-:W-:-:S05]  /*4f90*/  PRMT R11, R164, 0x8880, RZ ;  /* 0x00008880a40b7816 */ /* 0x002fca00000000ff */
[----:B------:R-:W-:-:S07]  /*4fa0*/  IMAD R10, R11, R152, RZ ;  /* 0x000000980b0a7224 */ /* 0x000fce00078e02ff */
.L_x_192:
[----:B------:R-:W-:Y:S05]  /*4fb0*/  BSYNC B1 ;  /* 0x0000000000017941 */ /* 0x000fea0003800000 */
.L_x_191:
[----:B-1----:R-:W-:Y:S01]  /*4fc0*/  @!P3 IMAD R11, R100, R153, R10 ;  /* 0x00000099640bb224 */ /* 0x002fe200078e020a */
[----:B------:R-:W-:Y:S04]  /*4fd0*/  BSSY B1, `(.L_x_193) ;  /* 0x0000006000017945 */ /* 0x000fe80003800000 */
[----:B------:R1:W-:Y:S01]  /*4fe0*/  @!P3 STG.E.U8 desc[UR36][R4.64+0x98], R11 ;  /* 0x0000980b0400b986 */ /* 0x0003e2000c101124 */
[----:B------:R-:W-:Y:S05]  /*4ff0*/  @P4 BRA `(.L_x_194) ;  /* 0x00000000000c4947 */ /* 0x000fea0003800000 */
[----:B------:R-:W1:Y:S02]  /*5000*/  LDG.E.U8 R164, desc[UR36][R2.64+0x99] ;  /* 0x0000992402a47981 */ /* 0x000e64000c1e1100 */
[----:B-1----:R-:W-:-:S05]  /*5010*/  PRMT R11, R164, 0x8880, RZ ;  /* 0x00008880a40b7816 */ /* 0x002fca00000000ff */
[----:B------:R-:W-:-:S07]  /*5020*/  IMAD R10, R11, R152, RZ ;  /* 0x000000980b0a7224 */ /* 0x000fce00078e02ff */
.L_x_194:
[----:B------:R-:W-:Y:S05]  /*5030*/  BSYNC B1 ;  /* 0x0000000000017941 */ /* 0x000fea0003800000 */
.L_x_193:
        /* <DEDUP_REMOVED lines=10> */
.L_x_196:
[----:B------:R-:W-:Y:S05]  /*50e0*/  BSYNC B1 ;  /* 0x0000000000017941 */ /* 0x000fea0003800000 */
.L_x_195:
[----:B-1----:R-:W-:Y:S01]  /*50f0*/  @!P2 IMAD R11, R102, R153, R10 ;  /* 0x00000099660ba224 */ /* 0x002fe200078e020a */
[----:B------:R-:W-:Y:S04]  /*5100*/  BSSY B1, `(.L_x_197) ;  /* 0x0000006000017945 */ /* 0x000fe80003800000 */
[----:B------:R1:W-:Y:S01]  /*5110*/  @!P2 STG.E.U8 desc[UR36][R6.64+0x98], R11 ;  /* 0x0000980b0600a986 */ /* 0x0003e2000c101124 */
[----:B------:R-:W-:Y:S05]  /*5120*/  @P3 BRA `(.L_x_198) ;  /* 0x00000000000c3947 */ /* 0x000fea0003800000 */
[----:B------:R-:W1:Y:S02]  /*5130*/  LDG.E.U8 R164, desc[UR36][R8.64+0x99] ;  /* 0x0000992408a47981 */ /* 0x000e64000c1e1100 */
[----:B-1----:R-:W-:-:S05]  /*5140*/  PRMT R11, R164, 0x8880, RZ ;  /* 0x00008880a40b7816 */ /* 0x002fca00000000ff */
[----:B------:R-:W-:-:S07]  /*5150*/  IMAD R10, R11, R152, RZ ;  /* 0x000000980b0a7224 */ /* 0x000fce00078e02ff */
.L_x_198:
[----:B------:R-:W-:Y:S05]  /*5160*/  BSYNC B1 ;  /* 0x0000000000017941 */ /* 0x000fea0003800000 */
.L_x_197:
[----:B------:R-:W-:Y:S01]  /*5170*/  @!P3 IMAD R103, R103, R153, R10 ;  /* 0x000000996767b224 */ /* 0x000fe200078e020a */
[----:B------:R-:W-:Y:S04]  /*5180*/  BSSY B1, `(.L_x_199) ;  /* 0x0000006000017945 */ /* 0x000fe80003800000 */
[----:B------:R0:W-:Y:S01]  /*5190*/  @!P3 STG.E.U8 desc[UR36][R6.64+0x99], R103 ;  /* 0x000099670600b986 */ /* 0x0001e2000c101124 */
[----:B------:R-:W-:Y:S05]  /*51a0*/  @P4 BRA `(.L_x_200) ;  /* 0x00000000000c4947 */ /* 0x000fea0003800000 */
[----:B------:R-:W1:Y:S02]  /*51b0*/  LDG.E.U8 R164, desc[UR36][R2.64+0xa0] ;  /* 0x0000a02402a47981 */ /* 0x000e64000c1e1100 */
[----:B-1----:R-:W-:-:S05]  /*51c0*/  PRMT R11, R164, 0x8880, RZ ;  /* 0x00008880a40b7816 */ /* 0x002fca00000000ff */
[----:B------:R-:W-:-:S07]  /*51d0*/  IMAD R10, R11, R152, RZ ;  /* 0x000000980b0a7224 */ /* 0x000fce00078e02ff */
.L_x_200:
[----:B------:R-:W-:Y:S05]  /*51e0*/  BSYNC B1 ;  /* 0x0000000000017941 */ /* 0x000fea0003800000 */
.L_x_199:
        /* <DEDUP_REMOVED lines=10> */
.L_x_202:
[----:B------:R-:W-:Y:S05]  /*5290*/  BSYNC B1 ;  /* 0x0000000000017941 */ /* 0x000fea0003800000 */
.L_x_201:
[----:B------:R-:W-:Y:S01]  /*52a0*/  @!P2 IMAD R105, R105, R153, R10 ;  /* 0x000000996969a224 */ /* 0x000fe200078e020a */
[----:B------:R-:W-:Y:S04]  /*52b0*/  BSSY B1, `(.L_x_203) ;  /* 0x0000006000017945 */ /* 0x000fe80003800000 */
[----:B------:R0:W-:Y:S01]  /*52c0*/  @!P2 STG.E.U8 desc[UR36][R4.64+0xa1], R105 ;  /* 0x0000a1690400a986 */ /* 0x0001e2000c101124 */
[----:B------:R-:W-:Y:S05]  /*52d0*/  @P3 BRA `(.L_x_204) ;  /* 0x00000000000c3947 */ /* 0x000fea0003800000 */
[----:B------:R-:W1:Y:S02]  /*52e0*/  LDG.E.U8 R164, desc[UR36][R8.64+0xa0] ;  /* 0x0000a02408a47981 */ /* 0x000e64000c1e1100 */
[----:B-1----:R-:W-:-:S05]  /*52f0*/  PRMT R11, R164, 0x8880, RZ ;  /* 0x00008880a40b7816 */ /* 0x002fca00000000ff */
[----:B------:R-:W-:-:S07]  /*5300*/  IMAD R10, R11, R152, RZ ;  /* 0x000000980b0a7224 */ /* 0x000fce00078e02ff */
.L_x_204:
[----:B------:R-:W-:Y:S05]  /*5310*/  BSYNC B1 ;  /* 0x0000000000017941 */ /* 0x000fea0003800000 */
.L_x_203:
[----:B-1----:R-:W-:Y:S01]  /*5320*/  @!P3 IMAD R11, R106, R153, R10 ;  /* 0x000000996a0bb224 */ /* 0x002fe200078e020a */
[----:B------:R-:W-:Y:S04]  /*5330*/  BSSY B1, `(.L_x_205) ;  /* 0x0000006000017945 */ /* 0x000fe80003800000 */
[----:B------:R1:W-:Y:S01]  /*5340*/  @!P3 STG.E.U8 desc[UR36][R6.64+0xa0], R11 ;  /* 0x0000a00b0600b986 */ /* 0x0003e2000c101124 */
[----:B------:R-:W-:Y:S05]  /*5350*/  @P4 BRA `(.L_x_206) ;  /* 0x00000000000c4947 */ /* 0x000fea0003800000 */
[----:B------:R-:W1:Y:S02]  /*5360*/  LDG.E.U8 R164, desc[UR36][R8.64+0xa1] ;  /* 0x0000a12408a47981 */ /* 0x000e64000c1e1100 */
[----:B-1----:R-:W-:-:S05]  /*5370*/  PRMT R11, R164, 0x8880, RZ ;  /* 0x00008880a40b7816 */ /* 0x002fca00000000ff */
[----:B------:R-:W-:-:S07]  /*5380*/  IMAD R10, R11, R152, RZ ;  /* 0x000000980b0a7224 */ /* 0x000fce00078e02ff */
.L_x_206:
[----:B------:R-:W-:Y:S05]  /*5390*/  BSYNC B1 ;  /* 0x0000000000017941 */ /* 0x000fea0003800000 */
.L_x_205:
        /* <DEDUP_REMOVED lines=10> */
.L_x_208:
[----:B------:R-:W-:Y:S05]  /*5440*/  BSYNC B1 ;  /* 0x0000000000017941 */ /* 0x000fea0003800000 */
.L_x_207:
[----:B-1----:R-:W-:Y:S01]  /*5450*/  @!P2 IMAD R11, R108, R153, R10 ;  /* 0x000000996c0ba224 */ /* 0x002fe200078e020a */
[----:B------:R-:W-:Y:S04]  /*5460*/  BSSY B1, `(.L_x_209) ;  /* 0x0000006000017945 */ /* 0x000fe80003800000 */
[----:B------:R1:W-:Y:S01]  /*5470*/  @!P2 STG.E.U8 desc[UR36][R4.64+0xa8], R11 ;  /* 0x0000a80b0400a986 */ /* 0x0003e2000c101124 */
[----:B------:R-:W-:Y:S05]  /*5480*/  @P3 BRA `(.L_x_210) ;  /* 0x00000000000c3947 */ /* 0x000fea0003800000 */
[----:B------:R-:W1:Y:S02]  /*5490*/  LDG.E.U8 R164, desc[UR36][R2.64+0xa9] ;  /* 0x0000a92402a47981 */ /* 0x000e64000c1e1100 */
[----:B-1----:R-:W-:-:S05]  /*54a0*/  PRMT R11, R164, 0x8880, RZ ;  /* 0x00008880a40b7816 */ /* 0x002fca00000000ff */
[----:B------:R-:W-:-:S07]  /*54b0*/  IMAD R10, R11, R152, RZ ;  /* 0x000000980b0a7224 */ /* 0x000fce00078e02ff */
.L_x_210:
[----:B------:R-:W-:Y:S05]  /*54c0*/  BSYNC B1 ;  /* 0x0000000000017941 */ /* 0x000fea0003800000 */
.L_x_209:
[----:B------:R-:W-:Y:S01]  /*54d0*/  @!P3 IMAD R109, R109, R153, R10 ;  /* 0x000000996d6db224 */ /* 0x000fe200078e020a */
[----:B------:R-:W-:Y:S04]  /*54e0*/  BSSY B1, `(.L_x_211) ;  /* 0x0000006000017945 */ /* 0x000fe80003800000 */
[----:B------:R0:W-:Y:S01]  /*54f0*/  @!P3 STG.E.U8 desc[UR36][R4.64+0xa9], R109 ;  /* 0x0000a96d0400b986 */ /* 0x0001e2000c101124 */
[----:B------:R-:W-:Y:S05]  /*5500*/  @P4 BRA `(.L_x_212) ;  /* 0x00000000000c4947 */ /* 0x000fea0003800000 */
[----:B------:R-:W1:Y:S02]  /*5510*/  LDG.E.U8 R164, desc[UR36][R8.64+0xa8] ;  /* 0x0000a82408a47981 */ /* 0x000e64000c1e1100 */
[----:B-1----:R-:W-:-:S05]  /*5520*/  PRMT R11, R164, 0x8880, RZ ;  /* 0x00008880a40b7816 */ /* 0x002fca00000000ff */
[----:B------:R-:W-:-:S07]  /*5530*/  IMAD R10, R11, R152, RZ ;  /* 0x000000980b0a7224 */ /* 0x000fce00078e02ff */
.L_x_212:
[----:B------:R-:W-:Y:S05]  /*5540*/  BSYNC B1 ;  /* 0x0000000000017941 */ /* 0x000fea0003800000 */
.L_x_211:
        /* <DEDUP_REMOVED lines=10> */
.L_x_214:
[----:B------:R-:W-:Y:S05]  /*55f0*/  BSYNC B1 ;  /* 0x0000000000017941 */ /* 0x000fea0003800000 */
.L_x_213:
[----:B------:R-:W-:Y:S01]  /*5600*/  @!P2 IMAD R111, R111, R153, R10 ;  /* 0x000000996f6fa224 */ /* 0x000fe200078e020a */
[----:B------:R-:W-:Y:S04]  /*5610*/  BSSY B1, `(.L_x_215) ;  /* 0x0000006000017945 */ /* 0x000fe80003800000 */
[----:B------:R0:W-:Y:S01]  /*5620*/  @!P2 STG.E.U8 desc[UR36][R6.64+0xa9], R111 ;  /* 0x0000a96f0600a986 */ /* 0x0001e2000c101124 */
[----:B------:R-:W-:Y:S05]  /*5630*/  @P3 BRA `(.L_x_216) ;  /* 0x00000000000c3947 */ /* 0x000fea0003800000 */
[----:B------:R-:W1:Y:S02]  /*5640*/  LDG.E.U8 R164, desc[UR36][R2.64+0xb0] ;  /* 0x0000b02402a47981 */ /* 0x000e64000c1e1100 */
[----:B-1----:R-:W-:-:S05]  /*5650*/  PRMT R11, R164, 0x8880, RZ ;  /* 0x00008880a40b7816 */ /* 0x002fca00000000ff */
[----:B------:R-:W-:-:S07]  /*5660*/  IMAD R10, R11, R152, RZ ;  /* 0x000000980b0a7224 */ /* 0x000fce00078e02ff */
.L_x_216:
[----:B------:R-:W-:Y:S05]  /*5670*/  BSYNC B1 ;  /* 0x0000000000017941 */ /* 0x000fea0003800000 */
.L_x_215:
[----:B-1----:R-:W-:Y:S01]  /*5680*/  @!P3 IMAD R11, R112, R153, R10 ;  /* 0x00000099700bb224 */ /* 0x002fe200078e020a */
[----:B------:R-:W-:Y:S04]  /*5690*/  BSSY B1, `(.L_x_217) ;  /* 0x0000006000017945 */ /* 0x000fe80003800000 */
[----:B------:R1:W-:Y:S01]  /*56a0*/  @!P3 STG.E.U8 desc[UR36][R4.64+0xb0], R11 ;  /* 0x0000b00b0400b986 */ /* 0x0003e2000c101124 */
[----:B------:R-:W-:Y:S05]  /*56b0*/  @P4 BRA `(.L_x_218) ;  /* 0x00000000000c4947 */ /* 0x000fea0003800000 */
[----:B------:R-:W1:Y:S02]  /*56c0*/  LDG.E.U8 R164, desc[UR36][R2.64+0xb1] ;  /* 0x0000b12402a47981 */ /* 0x000e64000c1e1100 */
[----:B-1----:R-:W-:-:S05]  /*56d0*/  PRMT R11, R164, 0x8880, RZ ;  /* 0x00008880a40b7816 */ /* 0x002fca00000000ff */
[----:B------:R-:W-:-:S07]  /*56e0*/  IMAD R10, R11, R152, RZ ;  /* 0x000000980b0a7224 */ /* 0x000fce00078e02ff */
.L_x_218:
[----:B------:R-:W-:Y:S05]  /*56f0*/  BSYNC B1 ;  /* 0x0000000000017941 */ /* 0x000fea0003800000 */
.L_x_217:
        /* <DEDUP_REMOVED lines=10> */
.L_x_220:
[----:B------:R-:W-:Y:S05]  /*57a0*/  BSYNC B1 ;  /* 0x0000000000017941 */ /* 0x000fea0003800000 */
.L_x_219:
[----:B-1----:R-:W-:Y:S01]  /*57b0*/  @!P2 IMAD R11, R114, R153, R10 ;  /* 0x00000099720ba224 */ /* 0x002fe200078e020a */
[----:B------:R-:W-:Y:S04]  /*57c0*/  BSSY B1, `(.L_x_221) ;  /* 0x0000006000017945 */ /* 0x000fe80003800000 */
[----:B------:R1:W-:Y:S01]  /*57d0*/  @!P2 STG.E.U8 desc[UR36][R6.64+0xb0], R11 ;  /* 0x0000b00b0600a986 */ /* 0x0003e2000c101124 */
[----:B------:R-:W-:Y:S05]  /*57e0*/  @P3 BRA `(.L_x_222) ;  /* 0x00000000000c3947 */ /* 0x000fea0003800000 */
[----:B------:R-:W1:Y:S02]  /*57f0*/  LDG.E.U8 R164, desc[UR36][R8.64+0xb1] ;  /* 0x0000b12408a47981 */ /* 0x000e64000c1e1100 */
[----:B-1----:R-:W-:-:S05]  /*5800*/  PRMT R11, R164, 0x8880, RZ ;  /* 0x00008880a40b7816 */ /* 0x002fca00000000ff */
[----:B------:R-:W-:-:S07]  /*5810*/  IMAD R10, R11, R152, RZ ;  /* 0x000000980b0a7224 */ /* 0x000fce00078e02ff */
.L_x_222:
[----:B------:R-:W-:Y:S05]  /*5820*/  BSYNC B1 ;  /* 0x0000000000017941 */ /* 0x000fea0003800000 */
.L_x_221:
[----:B------:R-:W-:Y:S01]  /*5830*/  @!P3 IMAD R115, R115, R153, R10 ;  /* 0x000000997373b224 */ /* 0x000fe200078e020a */
[----:B------:R-:W-:Y:S04]  /*5840*/  BSSY B1, `(.L_x_223) ;  /* 0x0000006000017945 */ /* 0x000fe80003800000 */
[----:B------:R0:W-:Y:S01]  /*5850*/  @!P3 STG.E.U8 desc[UR36][R6.64+0xb1], R115 ;  /* 0x0000b1730600b986 */ /* 0x0001e2000c101124 */
[----:B------:R-:W-:Y:S05]  /*5860*/  @P4 BRA `(.L_x_224) ;  /* 0x00000000000c4947 */ /* 0x000fea0003800000 */
[----:B------:R-:W1:Y:S02]  /*5870*/  LDG.E.U8 R164, desc[UR36][R2.64+0xb8] ;  /* 0x0000b82402a47981 */ /* 0x000e64000c1e1100 */
[----:B-1----:R-:W-:-:S05]  /*5880*/  PRMT R11, R164, 0x8880, RZ ;  /* 0x00008880a40b7816 */ /* 0x002fca00000000ff */
[----:B------:R-:W-:-:S07]  /*5890*/  IMAD R10, R11, R152, RZ ;  /* 0x000000980b0a7224 */ /* 0x000fce00078e02ff */
.L_x_224:
[----:B------:R-:W-:Y:S05]  /*58a0*/  BSYNC B1 ;  /* 0x0000000000017941 */ /* 0x000fea0003800000 */
.L_x_223:
        /* <DEDUP_REMOVED lines=10> */
.L_x_226:
[----:B------:R-:W-:Y:S05]  /*5950*/  BSYNC B1 ;  /* 0x0000000000017941 */ /* 0x000fea0003800000 */
.L_x_225:
[----:B------:R-:W-:Y:S01]  /*5960*/  @!P2 IMAD R117, R117, R153, R10 ;  /* 0x000000997575a224 */ /* 0x000fe200078e020a */
[----:B------:R-:W-:Y:S04]  /*5970*/  BSSY B1, `(.L_x_227) ;  /* 0x0000006000017945 */ /* 0x000fe80003800000 */
[----:B------:R0:W-:Y:S01]  /*5980*/  @!P2 STG.E.U8 desc[UR36][R4.64+0xb9], R117 ;  /* 0x0000b9750400a986 */ /* 0x0001e2000c101124 */
[----:B------:R-:W-:Y:S05]  /*5990*/  @P3 BRA `(.L_x_228) ;  /* 0x00000000000c3947 */ /* 0x000fea0003800000 */
[----:B------:R-:W1:Y:S02]  /*59a0*/  LDG.E.U8 R164, desc[UR36][R8.64+0xb8] ;  /* 0x0000b82408a47981 */ /* 0x000e64000c1e1100 */
[----:B-1----:R-:W-:-:S05]  /*59b0*/  PRMT R11, R164, 0x8880, RZ ;  /* 0x00008880a40b7816 */ /* 0x002fca00000000ff */
[----:B------:R-:W-:-:S07]  /*59c0*/  IMAD R10, R11, R152, RZ ;  /* 0x000000980b0a7224 */ /* 0x000fce00078e02ff */
.L_x_228:
[----:B------:R-:W-:Y:S05]  /*59d0*/  BSYNC B1 ;  /* 0x0000000000017941 */ /* 0x000fea0003800000 */
.L_x_227:
[----:B-1----:R-:W-:Y:S01]  /*59e0*/  @!P3 IMAD R11, R118, R153, R10 ;  /* 0x00000099760bb224 */ /* 0x002fe200078e020a */
[----:B------:R-:W-:Y:S04]  /*59f0*/  BSSY B1, `(.L_x_229) ;  /* 0x0000006000017945 */ /* 0x000fe80003800000 */
[----:B------:R1:W-:Y:S01]  /*5a00*/  @!P3 STG.E.U8 desc[UR36][R6.64+0xb8], R11 ;  /* 0x0000b80b0600b986 */ /* 0x0003e2000c101124 */
[----:B------:R-:W-:Y:S05]  /*5a10*/  @P4 BRA `(.L_x_230) ;  /* 0x00000000000c4947 */ /* 0x000fea0003800000 */
[----:B------:R-:W1:Y:S02]  /*5a20*/  LDG.E.U8 R164, desc[UR36][R8.64+0xb9] ;  /* 0x0000b92408a47981 */ /* 0x000e64000c1e1100 */
[----:B-1----:R-:W-:-:S05]  /*5a30*/  PRMT R11, R164, 0x8880, RZ ;  /* 0x00008880a40b7816 */ /* 0x002fca00000000ff */
[----:B------:R-:W-:-:S07]  /*5a40*/  IMAD R10, R11, R152, RZ ;  /* 0x000000980b0a7224 */ /* 0x000fce00078e02ff */
.L_x_230:
[----:B------:R-:W-:Y:S05]  /*5a50*/  BSYNC B1 ;  /* 0x0000000000017941 */ /* 0x000fea0003800000 */
.L_x_229:
        /* <DEDUP_REMOVED lines=10> */
.L_x_232:
[----:B------:R-:W-:Y:S05]  /*5b00*/  BSYNC B1 ;  /* 0x0000000000017941 */ /* 0x000fea0003800000 */
.L_x_231:
[----:B-1----:R-:W-:Y:S01]  /*5b10*/  @!P2 IMAD R11, R120, R153, R10 ;  /* 0x00000099780ba224 */ /* 0x002fe200078e020a */
[----:B------:R-:W-:Y:S04]  /*5b20*/  BSSY B1, `(.L_x_233) ;  /* 0x0000006000017945 */ /* 0x000fe80003800000 */
[----:B------:R1:W-:Y:S01]  /*5b30*/  @!P2 STG.E.U8 desc[UR36][R4.64+0xc0], R11 ;  /* 0x0000c00b0400a986 */ /* 0x0003e2000c101124 */
[----:B------:R-:W-:Y:S05]  /*5b40*/  @P3 BRA `(.L_x_234) ;  /* 0x00000000000c3947 */ /* 0x000fea0003800000 */
[----:B------:R-:W1:Y:S02]  /*5b50*/  LDG.E.U8 R164, desc[UR36][R2.64+0xc1] ;  /* 0x0000c12402a47981 */ /* 0x000e64000c1e1100 */
[----:B-1----:R-:W-:-:S05]  /*5b60*/  PRMT R11, R164, 0x8880, RZ ;  /* 0x00008880a40b7816 */ /* 0x002fca00000000ff */
[----:B------:R-:W-:-:S07]  /*5b70*/  IMAD R10, R11, R152, RZ ;  /* 0x000000980b0a7224 */ /* 0x000fce00078e02ff */
.L_x_234:
[----:B------:R-:W-:Y:S05]  /*5b80*/  BSYNC B1 ;  /* 0x0000000000017941 */ /* 0x000fea0003800000 */
.L_x_233:
[----:B------:R-:W-:Y:S01]  /*5b90*/  @!P3 IMAD R121, R121, R153, R10 ;  /* 0x000000997979b224 */ /* 0x000fe200078e020a */
[----:B------:R-:W-:Y:S04]  /*5ba0*/  BSSY B1, `(.L_x_235) ;  /* 0x0000006000017945 */ /* 0x000fe80003800000 */
[----:B------:R0:W-:Y:S01]  /*5bb0*/  @!P3 STG.E.U8 desc[UR36][R4.64+0xc1], R121 ;  /* 0x0000c1790400b986 */ /* 0x0001e2000c101124 */
[----:B------:R-:W-:Y:S05]  /*5bc0*/  @P4 BRA `(.L_x_236) ;  /* 0x00000000000c4947 */ /* 0x000fea0003800000 */
[----:B------:R-:W1:Y:S02]  /*5bd0*/  LDG.E.U8 R164, desc[UR36][R8.64+0xc0] ;  /* 0x0000c02408a47981 */ /* 0x000e64000c1e1100 */
[----:B-1----:R-:W-:-:S05]  /*5be0*/  PRMT R11, R164, 0x8880, RZ ;  /* 0x00008880a40b7816 */ /* 0x002fca00000000ff */
[----:B------:R-:W-:-:S07]  /*5bf0*/  IMAD R10, R11, R152, RZ ;  /* 0x000000980b0a7224 */ /* 0x000fce00078e02ff */
.L_x_236:
[----:B------:R-:W-:Y:S05]  /*5c00*/  BSYNC B1 ;  /* 0x0000000000017941 */ /* 0x000fea0003800000 */
.L_x_235:
        /* <DEDUP_REMOVED lines=10> */
.L_x_238:
[----:B------:R-:W-:Y:S05]  /*5cb0*/  BSYNC B1 ;  /* 0x0000000000017941 */ /* 0x000fea0003800000 */
.L_x_237:
[----:B------:R-:W-:Y:S01]  /*5cc0*/  @!P2 IMAD R123, R123, R153, R10 ;  /* 0x000000997b7ba224 */ /* 0x000fe200078e020a */
[----:B------:R-:W-:Y:S04]  /*5cd0*/  BSSY B1, `(.L_x_239) ;  /* 0x0000006000017945 */ /* 0x000fe80003800000 */
[----:B------:R0:W-:Y:S01]  /*5ce0*/  @!P2 STG.E.U8 desc[UR36][R6.64+0xc1], R123 ;  /* 0x0000c17b0600a986 */ /* 0x0001e2000c101124 */
[----:B------:R-:W-:Y:S05]  /*5cf0*/  @P3 BRA `(.L_x_240) ;  /* 0x00000000000c3947 */ /* 0x000fea0003800000 */
[----:B------:R-:W1:Y:S02]  /*5d00*/  LDG.E.U8 R164, desc[UR36][R2.64+0xc8] ;  /* 0x0000c82402a47981 */ /* 0x000e64000c1e1100 */
[----:B-1----:R-:W-:-:S05]  /*5d10*/  PRMT R11, R164, 0x8880, RZ ;  /* 0x00008880a40b7816 */ /* 0x002fca00000000ff */
[----:B------:R-:W-:-:S07]  /*5d20*/  IMAD R10, R11, R152, RZ ;  /* 0x000000980b0a7224 */ /* 0x000fce00078e02ff */
.L_x_240:
[----:B------:R-:W-:Y:S05]  /*5d30*/  BSYNC B1 ;  /* 0x0000000000017941 */ /* 0x000fea0003800000 */
.L_x_239:
[----:B-1----:R-:W-:Y:S01]  /*5d40*/  @!P3 IMAD R11, R124, R153, R10 ;  /* 0x000000997c0bb224 */ /* 0x002fe200078e020a */
[----:B------:R-:W-:Y:S04]  /*5d50*/  BSSY B1, `(.L_x_241) ;  /* 0x0000006000017945 */ /* 0x000fe80003800000 */
[----:B------:R1:W-:Y:S01]  /*5d60*/  @!P3 STG.E.U8 desc[UR36][R4.64+0xc8], R11 ;  /* 0x0000c80b0400b986 */ /* 0x0003e2000c101124 */
[----:B------:R-:W-:Y:S05]  /*5d70*/  @P4 BRA `(.L_x_242) ;  /* 0x00000000000c4947 */ /* 0x000fea0003800000 */
[----:B------:R-:W1:Y:S02]  /*5d80*/  LDG.E.U8 R164, desc[UR36][R2.64+0xc9] ;  /* 0x0000c92402a47981 */ /* 0x000e64000c1e1100 */
[----:B-1----:R-:W-:-:S05]  /*5d90*/  PRMT R11, R164, 0x8880, RZ ;  /* 0x00008880a40b7816 */ /* 0x002fca00000000ff */
[----:B------:R-:W-:-:S07]  /*5da0*/  IMAD R10, R11, R152, RZ ;  /* 0x000000980b0a7224 */ /* 0x000fce00078e02ff */
.L_x_242:
[----:B------:R-:W-:Y:S05]  /*5db0*/  BSYNC B1 ;  /* 0x0000000000017941 */ /* 0x000fea0003800000 */
.L_x_241:
        /* <DEDUP_REMOVED lines=10> */
.L_x_244:
[----:B------:R-:W-:Y:S05]  /*5e60*/  BSYNC B1 ;  /* 0x0000000000017941 */ /* 0x000fea0003800000 */
.L_x_243:
[----:B-1----:R-:W-:Y:S01]  /*5e70*/  @!P2 IMAD R11, R126, R153, R10 ;  /* 0x000000997e0ba224 */ /* 0x002fe200078e020a */
[----:B------:R-:W-:Y:S04]  /*5e80*/  BSSY B1, `(.L_x_245) ;  /* 0x0000006000017945 */ /* 0x000fe80003800000 */
[----:B------:R1:W-:Y:S01]  /*5e90*/  @!P2 STG.E.U8 desc[UR36][R6.64+0xc8], R11 ;  /* 0x0000c80b0600a986 */ /* 0x0003e2000c101124 */
[----:B------:R-:W-:Y:S05]  /*5ea0*/  @P3 BRA `(.L_x_246) ;  /* 0x00000000000c3947 */ /* 0x000fea0003800000 */
[----:B------:R-:W1:Y:S02]  /*5eb0*/  LDG.E.U8 R164, desc[UR36][R8.64+0xc9] ;  /* 0x0000c92408a47981 */ /* 0x000e64000c1e1100 */
[----:B-1----:R-:W-:-:S05]  /*5ec0*/  PRMT R11, R164, 0x8880, RZ ;  /* 0x00008880a40b7816 */ /* 0x002fca00000000ff */
[----:B------:R-:W-:-:S07]  /*5ed0*/  IMAD R10, R11, R152, RZ ;  /* 0x000000980b0a7224 */ /* 0x000fce00078e02ff */
.L_x_246:
[----:B------:R-:W-:Y:S05]  /*5ee0*/  BSYNC B1 ;  /* 0x0000000000017941 */ /* 0x000fea0003800000 */
.L_x_245:
[----:B------:R-:W-:Y:S01]  /*5ef0*/  @!P3 IMAD R127, R127, R153, R10 ;  /* 0x000000997f7fb224 */ /* 0x000fe200078e020a */
[----:B------:R-:W-:Y:S04]  /*5f00*/  BSSY B1, `(.L_x_247) ;  /* 0x0000006000017945 */ /* 0x000fe80003800000 */
[----:B------:R0:W-:Y:S01]  /*5f10*/  @!P3 STG.E.U8 desc[UR36][R6.64+0xc9], R127 ;  /* 0x0000c97f0600b986 */ /* 0x0001e2000c101124 */
[----:B------:R-:W-:Y:S05]  /*5f20*/  @P4 BRA `(.L_x_248) ;  /* 0x00000000000c4947 */ /* 0x000fea0003800000 */
[----:B------:R-:W1:Y:S02]  /*5f30*/  LDG.E.U8 R164, desc[UR36][R2.64+0xd0] ;  /* 0x0000d02402a47981 */ /* 0x000e64000c1e1100 */
[----:B-1----:R-:W-:-:S05]  /*5f40*/  PRMT R11, R164, 0x8880, RZ ;  /* 0x00008880a40b7816 */ /* 0x002fca00000000ff */
[----:B------:R-:W-:-:S07]  /*5f50*/  IMAD R10, R11, R152, RZ ;  /* 0x000000980b0a7224 */ /* 0x000fce00078e02ff */
.L_x_248:
[----:B------:R-:W-:Y:S05]  /*5f60*/  BSYNC B1 ;  /* 0x0000000000017941 */ /* 0x000fea0003800000 */
.L_x_247:
        /* <DEDUP_REMOVED lines=10> */
.L_x_250:
[----:B------:R-:W-:Y:S05]  /*6010*/  BSYNC B1 ;  /* 0x0000000000017941 */ /* 0x000fea0003800000 */
.L_x_249:
[----:B------:R-:W-:Y:S01]  /*6020*/  @!P2 IMAD R129, R129, R153, R10 ;  /* 0x000000998181a224 */ /* 0x000fe200078e020a */
[----:B------:R-:W-:Y:S04]  /*6030*/  BSSY B1, `(.L_x_251) ;  /* 0x0000006000017945 */ /* 0x000fe80003800000 */
[----:B------:R0:W-:Y:S01]  /*6040*/  @!P2 STG.E.U8 desc[UR36][R4.64+0xd1], R129 ;  /* 0x0000d1810400a986 */ /* 0x0001e2000c101124 */
[----:B------:R-:W-:Y:S05]  /*6050*/  @P3 BRA `(.L_x_252) ;  /* 0x00000000000c3947 */ /* 0x000fea0003800000 */
[----:B------:R-:W1:Y:S02]  /*6060*/  LDG.E.U8 R164, desc[UR36][R8.64+0xd0] ;  /* 0x0000d02408a47981 */ /* 0x000e64000c1e1100 */
[----:B-1----:R-:W-:-:S05]  /*6070*/  PRMT R11, R164, 0x8880, RZ ;  /* 0x00008880a40b7816 */ /* 0x002fca00000000ff */
[----:B------:R-:W-:-:S07]  /*6080*/  IMAD R10, R11, R152, RZ ;  /* 0x000000980b0a7224 */ /* 0x000fce00078e02ff */
.L_x_252:
[----:B------:R-:W-:Y:S05]  /*6090*/  BSYNC B1 ;  /* 0x0000000000017941 */ /* 0x000fea0003800000 */
.L_x_251:
[----:B-1----:R-:W-:Y:S01]  /*60a0*/  @!P3 IMAD R11, R130, R153, R10 ;  /* 0x00000099820bb224 */ /* 0x002fe200078e020a */
[----:B------:R-:W-:Y:S04]  /*60b0*/  BSSY B1, `(.L_x_253) ;  /* 0x0000006000017945 */ /* 0x000fe80003800000 */
[----:B------:R1:W-:Y:S01]  /*60c0*/  @!P3 STG.E.U8 desc[UR36][R6.64+0xd0], R11 ;  /* 0x0000d00b0600b986 */ /* 0x0003e2000c101124 */
[----:B------:R-:W-:Y:S05]  /*60d0*/  @P4 BRA `(.L_x_254) ;  /* 0x00000000000c4947 */ /* 0x000fea0003800000 */
[----:B------:R-:W1:Y:S02]  /*60e0*/  LDG.E.U8 R164, desc[UR36][R8.64+0xd1] ;  /* 0x0000d12408a47981 */ /* 0x000e64000c1e1100 */
[----:B-1----:R-:W-:-:S05]  /*60f0*/  PRMT R11, R164, 0x8880, RZ ;  /* 0x00008880a40b7816 */ /* 0x002fca00000000ff */
[----:B------:R-:W-:-:S07]  /*6100*/  IMAD R10, R11, R152, RZ ;  /* 0x000000980b0a7224 */ /* 0x000fce00078e02ff */
.L_x_254:
[----:B------:R-:W-:Y:S05]  /*6110*/  BSYNC B1 ;  /* 0x0000000000017941 */ /* 0x000fea0003800000 */
.L_x_253:
        /* <DEDUP_REMOVED lines=10> */
.L_x_256:
[----:B------:R-:W-:Y:S05]  /*61c0*/  BSYNC B1 ;  /* 0x0000000000017941 */ /* 0x000fea0003800000 */
.L_x_255:
[----:B-1----:R-:W-:Y:S01]  /*61d0*/  @!P2 IMAD R11, R132, R153, R10 ;  /* 0x00000099840ba224 */ /* 0x002fe200078e020a */
[----:B------:R-:W-:Y:S04]  /*61e0*/  BSSY B1, `(.L_x_257) ;  /* 0x0000006000017945 */ /* 0x000fe80003800000 */
[----:B------:R1:W-:Y:S01]  /*61f0*/  @!P2 STG.E.U8 desc[UR36][R4.64+0xd8], R11 ;  /* 0x0000d80b0400a986 */ /* 0x0003e2000c101124 */
[----:B------:R-:W-:Y:S05]  /*6200*/  @P3 BRA `(.L_x_258) ;  /* 0x00000000000c3947 */ /* 0x000fea0003800000 */
[----:B------:R-:W1:Y:S02]  /*6210*/  LDG.E.U8 R164, desc[UR36][R2.64+0xd9] ;  /* 0x0000d92402a47981 */ /* 0x000e64000c1e1100 */
[----:B-1----:R-:W-:-:S05]  /*6220*/  PRMT R11, R164, 0x8880, RZ ;  /* 0x00008880a40b7816 */ /* 0x002fca00000000ff */
[----:B------:R-:W-:-:S07]  /*6230*/  IMAD R10, R11, R152, RZ ;  /* 0x000000980b0a7224 */ /* 0x000fce00078e02ff */
.L_x_258:
[----:B------:R-:W-:Y:S05]  /*6240*/  BSYNC B1 ;  /* 0x0000000000017941 */ /* 0x000fea0003800000 */
.L_x_257:
[----:B------:R-:W-:Y:S01]  /*6250*/  @!P3 IMAD R133, R133, R153, R10 ;  /* 0x000000998585b224 */ /* 0x000fe200078e020a */
[----:B------:R-:W-:Y:S04]  /*6260*/  BSSY B1, `(.L_x_259) ;  /* 0x0000006000017945 */ /* 0x000fe80003800000 */
[----:B------:R0:W-:Y:S01]  /*6270*/  @!P3 STG.E.U8 desc[UR36][R4.64+0xd9], R133 ;  /* 0x0000d9850400b986 */ /* 0x0001e2000c101124 */
[----:B------:R-:W-:Y:S05]  /*6280*/  @P4 BRA `(.L_x_260) ;  /* 0x00000000000c4947 */ /* 0x000fea0003800000 */
[----:B------:R-:W1:Y:S02]  /*6290*/  LDG.E.U8 R164, desc[UR36][R8.64+0xd8] ;  /* 0x0000d82408a47981 */ /* 0x000e64000c1e1100 */
[----:B-1----:R-:W-:-:S05]  /*62a0*/  PRMT R11, R164, 0x8880, RZ ;  /* 0x00008880a40b7816 */ /* 0x002fca00000000ff */
[----:B------:R-:W-:-:S07]  /*62b0*/  IMAD R10, R11, R152, RZ ;  /* 0x000000980b0a7224 */ /* 0x000fce00078e02ff */
.L_x_260:
[----:B------:R-:W-:Y:S05]  /*62c0*/  BSYNC B1 ;  /* 0x0000000000017941 */ /* 0x000fea0003800000 */
.L_x_259:
        /* <DEDUP_REMOVED lines=10> */
.L_x_262:
[----:B------:R-:W-:Y:S05]  /*6370*/  BSYNC B1 ;  /* 0x0000000000017941 */ /* 0x000fea0003800000 */
.L_x_261:
[----:B------:R-:W-:Y:S01]  /*6380*/  @!P2 IMAD R135, R135, R153, R10 ;  /* 0x000000998787a224 */ /* 0x000fe200078e020a */
[----:B------:R-:W-:Y:S04]  /*6390*/  BSSY B1, `(.L_x_263) ;  /* 0x0000006000017945 */ /* 0x000fe80003800000 */
[----:B------:R0:W-:Y:S01]  /*63a0*/  @!P2 STG.E.U8 desc[UR36][R6.64+0xd9], R135 ;  /* 0x0000d9870600a986 */ /* 0x0001e2000c101124 */
[----:B------:R-:W-:Y:S05]  /*63b0*/  @P3 BRA `(.L_x_264) ;  /* 0x00000000000c3947 */ /* 0x000fea0003800000 */
[----:B------:R-:W1:Y:S02]  /*63c0*/  LDG.E.U8 R164, desc[UR36][R2.64+0xe0] ;  /* 0x0000e02402a47981 */ /* 0x000e64000c1e1100 */
[----:B-1----:R-:W-:-:S05]  /*63d0*/  PRMT R11, R164, 0x8880, RZ ;  /* 0x00008880a40b7816 */ /* 0x002fca00000000ff */
[----:B------:R-:W-:-:S07]  /*63e0*/  IMAD R10, R11, R152, RZ ;  /* 0x000000980b0a7224 */ /* 0x000fce00078e02ff */
.L_x_264:
[----:B------:R-:W-:Y:S05]  /*63f0*/  BSYNC B1 ;  /* 0x0000000000017941 */ /* 0x000fea0003800000 */
.L_x_263:
[----:B-1----:R-:W-:Y:S01]  /*6400*/  @!P3 IMAD R11, R136, R153, R10 ;  /* 0x00000099880bb224 */ /* 0x002fe200078e020a */
[----:B------:R-:W-:Y:S04]  /*6410*/  BSSY B1, `(.L_x_265) ;  /* 0x0000006000017945 */ /* 0x000fe80003800000 */
[----:B------:R1:W-:Y:S01]  /*6420*/  @!P3 STG.E.U8 desc[UR36][R4.64+0xe0], R11 ;  /* 0x0000e00b0400b986 */ /* 0x0003e2000c101124 */
[----:B------:R-:W-:Y:S05]  /*6430*/  @P4 BRA `(.L_x_266) ;  /* 0x00000000000c4947 */ /* 0x000fea0003800000 */
[----:B------:R-:W1:Y:S02]  /*6440*/  LDG.E.U8 R164, desc[UR36][R2.64+0xe1] ;  /* 0x0000e12402a47981 */ /* 0x000e64000c1e1100 */
[----:B-1----:R-:W-:-:S05]  /*6450*/  PRMT R11, R164, 0x8880, RZ ;  /* 0x00008880a40b7816 */ /* 0x002fca00000000ff */
[----:B------:R-:W-:-:S07]  /*6460*/  IMAD R10, R11, R152, RZ ;  /* 0x000000980b0a7224 */ /* 0x000fce00078e02ff */
.L_x_266:
[----:B------:R-:W-:Y:S05]  /*6470*/  BSYNC B1 ;  /* 0x0000000000017941 */ /* 0x000fea0003800000 */
.L_x_265:
        /* <DEDUP_REMOVED lines=10> */
.L_x_268:
[----:B------:R-:W-:Y:S05]  /*6520*/  BSYNC B1 ;  /* 0x0000000000017941 */ /* 0x000fea0003800000 */
.L_x_267:
[----:B-1----:R-:W-:Y:S01]  /*6530*/  @!P2 IMAD R11, R138, R153, R10 ;  /* 0x000000998a0ba224 */ /* 0x002fe200078e020a */
[----:B------:R-:W-:Y:S04]  /*6540*/  BSSY B1, `(.L_x_269) ;  /* 0x0000006000017945 */ /* 0x000fe80003800000 */
[----:B------:R1:W-:Y:S01]  /*6550*/  @!P2 STG.E.U8 desc[UR36][R6.64+0xe0], R11 ;  /* 0x0000e00b0600a986 */ /* 0x0003e2000c101124 */
[----:B------:R-:W-:Y:S05]  /*6560*/  @P3 BRA `(.L_x_270) ;  /* 0x00000000000c3947 */ /* 0x000fea0003800000 */
[----:B------:R-:W1:Y:S02]  /*6570*/  LDG.E.U8 R164, desc[UR36][R8.64+0xe1] ;  /* 0x0000e12408a47981 */ /* 0x000e64000c1e1100 */
[----:B-1----:R-:W-:-:S05]  /*6580*/  PRMT R11, R164, 0x8880, RZ ;  /* 0x00008880a40b7816 */ /* 0x002fca00000000ff */
[----:B------:R-:W-:-:S07]  /*6590*/  IMAD R10, R11, R152, RZ ;  /* 0x000000980b0a7224 */ /* 0x000fce00078e02ff */
.L_x_270:
[----:B------:R-:W-:Y:S05]  /*65a0*/  BSYNC B1 ;  /* 0x0000000000017941 */ /* 0x000fea0003800000 */
.L_x_269:
[----:B------:R-:W-:Y:S01]  /*65b0*/  @!P3 IMAD R139, R139, R153, R10 ;  /* 0x000000998b8bb224 */ /* 0x000fe200078e020a */
[----:B------:R-:W-:Y:S04]  /*65c0*/  BSSY B1, `(.L_x_271) ;  /* 0x0000006000017945 */ /* 0x000fe80003800000 */
[----:B------:R0:W-:Y:S01]  /*65d0*/  @!P3 STG.E.U8 desc[UR36][R6.64+0xe1], R139 ;  /* 0x0000e18b0600b986 */ /* 0x0001e2000c101124 */
[----:B------:R-:W-:Y:S05]  /*65e0*/  @P4 BRA `(.L_x_272) ;  /* 0x00000000000c4947 */ /* 0x000fea0003800000 */
[----:B------:R-:W1:Y:S02]  /*65f0*/  LDG.E.U8 R164, desc[UR36][R2.64+0xe8] ;  /* 0x0000e82402a47981 */ /* 0x000e64000c1e1100 */
[----:B-1----:R-:W-:-:S05]  /*6600*/  PRMT R11, R164, 0x8880, RZ ;  /* 0x00008880a40b7816 */ /* 0x002fca00000000ff */
[----:B------:R-:W-:-:S07]  /*6610*/  IMAD R10, R11, R152, RZ ;  /* 0x000000980b0a7224 */ /* 0x000fce00078e02ff */
.L_x_272:
[----:B------:R-:W-:Y:S05]  /*6620*/  BSYNC B1 ;  /* 0x0000000000017941 */ /* 0x000fea0003800000 */
.L_x_271:
        /* <DEDUP_REMOVED lines=10> */
.L_x_274:
[----:B------:R-:W-:Y:S05]  /*66d0*/  BSYNC B1 ;  /* 0x0000000000017941 */ /* 0x000fea0003800000 */
.L_x_273:
[----:B------:R-:W-:Y:S01]  /*66e0*/  @!P2 IMAD R141, R141, R153, R10 ;  /* 0x000000998d8da224 */ /* 0x000fe200078e020a */
[----:B------:R-:W-:Y:S04]  /*66f0*/  BSSY B1, `(.L_x_275) ;  /* 0x0000006000017945 */ /* 0x000fe80003800000 */
[----:B------:R0:W-:Y:S01]  /*6700*/  @!P2 STG.E.U8 desc[UR36][R4.64+0xe9], R141 ;  /* 0x0000e98d0400a986 */ /* 0x0001e2000c101124 */
[----:B------:R-:W-:Y:S05]  /*6710*/  @P3 BRA `(.L_x_276) ;  /* 0x00000000000c3947 */ /* 0x000fea0003800000 */
[----:B------:R-:W1:Y:S02]  /*6720*/  LDG.E.U8 R164, desc[UR36][R8.64+0xe8] ;  /* 0x0000e82408a47981 */ /* 0x000e64000c1e1100 */
[----:B-1----:R-:W-:-:S05]  /*6730*/  PRMT R11, R164, 0x8880, RZ ;  /* 0x00008880a40b7816 */ /* 0x002fca00000000ff */
[----:B------:R-:W-:-:S07]  /*6740*/  IMAD R10, R11, R152, RZ ;  /* 0x000000980b0a7224 */ /* 0x000fce00078e02ff */
.L_x_276:
[----:B------:R-:W-:Y:S05]  /*6750*/  BSYNC B1 ;  /* 0x0000000000017941 */ /* 0x000fea0003800000 */
.L_x_275:
[----:B-1----:R-:W-:Y:S01]  /*6760*/  @!P3 IMAD R11, R142, R153, R10 ;  /* 0x000000998e0bb224 */ /* 0x002fe200078e020a */
[----:B------:R-:W-:Y:S04]  /*6770*/  BSSY B1, `(.L_x_277) ;  /* 0x0000006000017945 */ /* 0x000fe80003800000 */
[----:B------:R1:W-:Y:S01]  /*6780*/  @!P3 STG.E.U8 desc[UR36][R6.64+0xe8], R11 ;  /* 0x0000e80b0600b986 */ /* 0x0003e2000c101124 */
[----:B------:R-:W-:Y:S05]  /*6790*/  @P4 BRA `(.L_x_278) ;  /* 0x00000000000c4947 */ /* 0x000fea0003800000 */
[----:B------:R-:W1:Y:S02]  /*67a0*/  LDG.E.U8 R164, desc[UR36][R8.64+0xe9] ;  /* 0x0000e92408a47981 */ /* 0x000e64000c1e1100 */
[----:B-1----:R-:W-:-:S05]  /*67b0*/  PRMT R11, R164, 0x8880, RZ ;  /* 0x00008880a40b7816 */ /* 0x002fca00000000ff */
[----:B------:R-:W-:-:S07]  /*67c0*/  IMAD R10, R11, R152, RZ ;  /* 0x000000980b0a7224 */ /* 0x000fce00078e02ff */
.L_x_278:
[----:B------:R-:W-:Y:S05]  /*67d0*/  BSYNC B1 ;  /* 0x0000000000017941 */ /* 0x000fea0003800000 */
.L_x_277:
        /* <DEDUP_REMOVED lines=10> */
.L_x_280:
[----:B------:R-:W-:Y:S05]  /*6880*/  BSYNC B1 ;  /* 0x0000000000017941 */ /* 0x000fea0003800000 */
.L_x_279:
[----:B-1----:R-:W-:Y:S01]  /*6890*/  @!P2 IMAD R11, R144, R153, R10 ;  /* 0x00000099900ba224 */ /* 0x002fe200078e020a */
[----:B------:R-:W-:Y:S04]  /*68a0*/  BSSY B1, `(.L_x_281) ;  /* 0x0000006000017945 */ /* 0x000fe80003800000 */
[----:B------:R1:W-:Y:S01]  /*68b0*/  @!P2 STG.E.U8 desc[UR36][R4.64+0xf0], R11 ;  /* 0x0000f00b0400a986 */ /* 0x0003e2000c101124 */
[----:B------:R-:W-:Y:S05]  /*68c0*/  @P3 BRA `(.L_x_282) ;  /* 0x00000000000c3947 */ /* 0x000fea0003800000 */
[----:B------:R-:W1:Y:S02]  /*68d0*/  LDG.E.U8 R164, desc[UR36][R2.64+0xf1] ;  /* 0x0000f12402a47981 */ /* 0x000e64000c1e1100 */
[----:B-1----:R-:W-:-:S05]  /*68e0*/  PRMT R11, R164, 0x8880, RZ ;  /* 0x00008880a40b7816 */ /* 0x002fca00000000ff */
[----:B------:R-:W-:-:S07]  /*68f0*/  IMAD R10, R11, R152, RZ ;  /* 0x000000980b0a7224 */ /* 0x000fce00078e02ff */
.L_x_282:
[----:B------:R-:W-:Y:S05]  /*6900*/  BSYNC B1 ;  /* 0x0000000000017941 */ /* 0x000fea0003800000 */
.L_x_281:
[----:B------:R-:W-:Y:S01]  /*6910*/  @!P3 IMAD R145, R145, R153, R10 ;  /* 0x000000999191b224 */ /* 0x000fe200078e020a */
[----:B------:R-:W-:Y:S04]  /*6920*/  BSSY B1, `(.L_x_283) ;  /* 0x0000006000017945 */ /* 0x000fe80003800000 */
[----:B------:R0:W-:Y:S01]  /*6930*/  @!P3 STG.E.U8 desc[UR36][R4.64+0xf1], R145 ;  /* 0x0000f1910400b986 */ /* 0x0001e2000c101124 */
[----:B------:R-:W-:Y:S05]  /*6940*/  @P4 BRA `(.L_x_284) ;  /* 0x00000000000c4947 */ /* 0x000fea0003800000 */
[----:B------:R-:W1:Y:S02]  /*6950*/  LDG.E.U8 R164, desc[UR36][R8.64+0xf0] ;  /* 0x0000f02408a47981 */ /* 0x000e64000c1e1100 */
[----:B-1----:R-:W-:-:S05]  /*6960*/  PRMT R11, R164, 0x8880, RZ ;  /* 0x00008880a40b7816 */ /* 0x002fca00000000ff */
[----:B------:R-:W-:-:S07]  /*6970*/  IMAD R10, R11, R152, RZ ;  /* 0x000000980b0a7224 */ /* 0x000fce00078e02ff */
.L_x_284:
[----:B------:R-:W-:Y:S05]  /*6980*/  BSYNC B1 ;  /* 0x0000000000017941 */ /* 0x000fea0003800000 */
.L_x_283:
[----:B------:R-:W-:Y:S01]  /*6990*/  ISETP.LT.OR P2, PT, R0, 0xf2, !P0 ;  /* 0x000000f20000780c */ /* 0x000fe20004741670 */
[----:B-1----:R-:W-:Y:S01]  /*69a0*/  @!P4 IMAD R11, R146, R153, R10 ;  /* 0x00000099920bc224 */ /* 0x002fe200078e020a */
[----:B------:R-:W-:Y:S01]  /*69b0*/  BSSY B1, `(.L_x_285) ;  /* 0x0000009000017945 */ /* 0x000fe20003800000 */
[C---:B------:R-:W-:Y:S02]  /*69c0*/  ISETP.LT.OR P3, PT, R0.reuse, 0xf9, !P1 ;  /* 0x000000f90000780c */ /* 0x040fe40004f61670 */
[C---:B------:R-:W-:Y:S01]  /*69d0*/  ISETP.LT.OR P1, PT, R0.reuse, 0xfa, !P1 ;  /* 0x000000fa0000780c */ /* 0x040fe20004f21670 */
[----:B------:R1:W-:Y:S01]  /*69e0*/  @!P4 STG.E.U8 desc[UR36][R6.64+0xf0], R11 ;  /* 0x0000f00b0600c986 */ /* 0x0003e2000c101124 */
[----:B------:R-:W-:-:S06]  /*69f0*/  ISETP.LT.OR P4, PT, R0, 0xf9, !P0 ;  /* 0x000000f90000780c */ /* 0x000fcc0004781670 */
[----:B------:R-:W-:Y:S07]  /*6a00*/  @P2 BRA `(.L_x_286) ;  /* 0x00000000000c2947 */ /* 0x000fee0003800000 */
[----:B------:R-:W1:Y:S02]  /*6a10*/  LDG.E.U8 R164, desc[UR36][R8.64+0xf1] ;  /* 0x0000f12408a47981 */ /* 0x000e64000c1e1100 */
[----:B-1----:R-:W-:-:S05]  /*6a20*/  PRMT R11, R164, 0x8880, RZ ;  /* 0x00008880a40b7816 */ /* 0x002fca00000000ff */
[----:B------:R-:W-:-:S07]  /*6a30*/  IMAD R10, R11, R152, RZ ;  /* 0x000000980b0a7224 */ /* 0x000fce00078e02ff */
.L_x_286:
[----:B------:R-:W-:Y:S05]  /*6a40*/  BSYNC B1 ;  /* 0x0000000000017941 */ /* 0x000fea0003800000 */
.L_x_285:
[----:B------:R-:W-:Y:S01]  /*6a50*/  @!P2 IMAD R147, R147, R153, R10 ;  /* 0x000000999393a224 */ /* 0x000fe200078e020a */
[----:B------:R-:W-:Y:S04]  /*6a60*/  BSSY B1, `(.L_x_287) ;  /* 0x0000006000017945 */ /* 0x000fe80003800000 */
[----:B------:R0:W-:Y:S01]  /*6a70*/  @!P2 STG.E.U8 desc[UR36][R6.64+0xf1], R147 ;  /* 0x0000f1930600a986 */ /* 0x0001e2000c101124 */
[----:B------:R-:W-:Y:S05]  /*6a80*/  @P3 BRA `(.L_x_288) ;  /* 0x00000000000c3947 */ /* 0x000fea0003800000 */
[----:B------:R-:W1:Y:S02]  /*6a90*/  LDG.E.U8 R164, desc[UR36][R2.64+0xf8] ;  /* 0x0000f82402a47981 */ /* 0x000e64000c1e1100 */
[----:B-1----:R-:W-:-:S05]  /*6aa0*/  PRMT R11, R164, 0x8880, RZ ;  /* 0x00008880a40b7816 */ /* 0x002fca00000000ff */
[----:B------:R-:W-:-:S07]  /*6ab0*/  IMAD R10, R11, R152, RZ ;  /* 0x000000980b0a7224 */ /* 0x000fce00078e02ff */
.L_x_288:
[----:B------:R-:W-:Y:S05]  /*6ac0*/  BSYNC B1 ;  /* 0x0000000000017941 */ /* 0x000fea0003800000 */
.L_x_287:
[----:B-1----:R-:W-:Y:S01]  /*6ad0*/  @!P3 IMAD R11, R148, R153, R10 ;  /* 0x00000099940bb224 */ /* 0x002fe200078e020a */
[----:B------:R-:W-:Y:S04]  /*6ae0*/  BSSY B1, `(.L_x_289) ;  /* 0x0000006000017945 */ /* 0x000fe80003800000 */
[----:B------:R1:W-:Y:S01]  /*6af0*/  @!P3 STG.E.U8 desc[UR36][R4.64+0xf8], R11 ;  /* 0x0000f80b0400b986 */ /* 0x0003e2000c101124 */
[----:B------:R-:W-:Y:S05]  /*6b00*/  @P1 BRA `(.L_x_290) ;  /* 0x00000000000c1947 */ /* 0x000fea0003800000 */
[----:B------:R-:W1:Y:S02]  /*6b10*/  LDG.E.U8 R164, desc[UR36][R2.64+0xf9] ;  /* 0x0000f92402a47981 */ /* 0x000e64000c1e1100 */
[----:B-1----:R-:W-:-:S05]  /*6b20*/  PRMT R11, R164, 0x8880, RZ ;  /* 0x00008880a40b7816 */ /* 0x002fca00000000ff */
[----:B------:R-:W-:-:S07]  /*6b30*/  IMAD R10, R11, R152, RZ ;  /* 0x000000980b0a7224 */ /* 0x000fce00078e02ff */
.L_x_290:
[----:B------:R-:W-:Y:S05]  /*6b40*/  BSYNC B1 ;  /* 0x0000000000017941 */ /* 0x000fea0003800000 */
.L_x_289:
[----:B------:R-:W-:Y:S01]  /*6b50*/  @!P1 IMAD R149, R149, R153, R10 ;  /* 0x0000009995959224 */ /* 0x000fe200078e020a */
[----:B------:R-:W-:Y:S04]  /*6b60*/  BSSY B1, `(.L_x_291) ;  /* 0x0000006000017945 */ /* 0x000fe80003800000 */
[----:B------:R0:W-:Y:S01]  /*6b70*/  @!P1 STG.E.U8 desc[UR36][R4.64+0xf9], R149 ;  /* 0x0000f99504009986 */ /* 0x0001e2000c101124 */
[----:B------:R-:W-:Y:S05]  /*6b80*/  @P4 BRA `(.L_x_292) ;  /* 0x00000000000c4947 */ /* 0x000fea0003800000 */
[----:B------:R-:W0:Y:S02]  /*6b90*/  LDG.E.U8 R164, desc[UR36][R8.64+0xf8] ;  /* 0x0000f82408a47981 */ /* 0x000e24000c1e1100 */
[----:B0-----:R-:W-:-:S05]  /*6ba0*/  PRMT R3, R164, 0x8880, RZ ;  /* 0x00008880a4037816 */ /* 0x001fca00000000ff */
[----:B------:R-:W-:-:S07]  /*6bb0*/  IMAD R10, R3, R152, RZ ;  /* 0x00000098030a7224 */ /* 0x000fce00078e02ff */
.L_x_292:
[----:B------:R-:W-:Y:S05]  /*6bc0*/  BSYNC B1 ;  /* 0x0000000000017941 */ /* 0x000fea0003800000 */
.L_x_291:
[----:B0-----:R-:W-:Y:S01]  /*6bd0*/  @!P4 IMAD R3, R150, R153, R10 ;  /* 0x000000999603c224 */ /* 0x001fe200078e020a */
[----:B------:R-:W-:Y:S01]  /*6be0*/  ISETP.LT.OR P0, PT, R0, 0xfa, !P0 ;  /* 0x000000fa0000780c */ /* 0x000fe20004701670 */
[----:B------:R-:W-:Y:S03]  /*6bf0*/  BSSY B1, `(.L_x_293) ;  /* 0x0000006000017945 */ /* 0x000fe60003800000 */
[----:B------:R0:W-:Y:S09]  /*6c00*/  @!P4 STG.E.U8 desc[UR36][R6.64+0xf8], R3 ;  /* 0x0000f8030600c986 */ /* 0x0001f2000c101124 */
[----:B------:R-:W-:Y:S05]  /*6c10*/  @P0 BRA `(.L_x_294) ;  /* 0x00000000000c0947 */ /* 0x000fea0003800000 */
[----:B------:R-:W0:Y:S02]  /*6c20*/  LDG.E.U8 R164, desc[UR36][R8.64+0xf9] ;  /* 0x0000f92408a47981 */ /* 0x000e24000c1e1100 */
[----:B0-----:R-:W-:-:S05]  /*6c30*/  PRMT R3, R164, 0x8880, RZ ;  /* 0x00008880a4037816 */ /* 0x001fca00000000ff */
[----:B------:R-:W-:-:S07]  /*6c40*/  IMAD R10, R3, R152, RZ ;  /* 0x00000098030a7224 */ /* 0x000fce00078e02ff */
.L_x_294:
[----:B------:R-:W-:Y:S05]  /*6c50*/  BSYNC B1 ;  /* 0x0000000000017941 */ /* 0x000fea0003800000 */
.L_x_293:
[----:B------:R-:W-:Y:S01]  /*6c60*/  IMAD R151, R151, R153, R10 ;  /* 0x0000009997977224 */ /* 0x000fe200078e020a */
[----:B------:R-:W-:Y:S06]  /*6c70*/  @P0 BRA `(.L_x_295) ;  /* 0x0000001800100947 */ /* 0x000fec0003800000 */
[----:B------:R0:W-:Y:S01]  /*6c80*/  STG.E.U8 desc[UR36][R6.64+0xf9], R151 ;  /* 0x0000f99706007986 */ /* 0x0001e2000c101124 */
[----:B------:R-:W-:Y:S05]  /*6c90*/  BRA `(.L_x_295) ;  /* 0x0000001800087947 */ /* 0x000fea0003800000 */
.L_x_38:
[C---:B------:R-:W-:Y:S02]  /*6ca0*/  ISETP.GE.AND P1, PT, R19.reuse, 0x1, PT ;  /* 0x000000011300780c */ /* 0x040fe40003f26270 */
[----:B------:R-:W-:Y:S02]  /*6cb0*/  ISETP.GE.AND P0, PT, R19, 0x9, PT ;  /* 0x000000091300780c */ /* 0x000fe40003f06270 */
[C---:B------:R-:W-:Y:S02]  /*6cc0*/  ISETP.LT.OR P2, PT, R0.reuse, 0x1, !P1 ;  /* 0x000000010000780c */ /* 0x040fe40004f41670 */
[C---:B------:R-:W-:Y:S02]  /*6cd0*/  ISETP.LT.OR P3, PT, R0.reuse, 0x2, !P1 ;  /* 0x000000020000780c */ /* 0x040fe40004f61670 */
[----:B------:R-:W-:-:S09]  /*6ce0*/  ISETP.LT.OR P4, PT, R0, 0x1, !P0 ;  /* 0x000000010000780c */ /* 0x000fd20004781670 */
[-C--:B------:R-:W-:Y:S02]  /*6cf0*/  @!P2 IMAD R3, R24, R153.reuse, RZ ;  /* 0x000000991803a224 */ /* 0x080fe400078e02ff */
[-C--:B------:R-:W-:Y:S02]  /*6d00*/  @!P3 IMAD R25, R25, R153.reuse, RZ ;  /* 0x000000991919b224 */ /* 0x080fe400078e02ff */
[----:B------:R-:W-:Y:S01]  /*6d10*/  @!P4 IMAD R9, R26, R153, RZ ;  /* 0x000000991a09c224 */ /* 0x000fe200078e02ff */
[----:B------:R0:W-:Y:S01]  /*6d20*/  @!P2 STG.E.U8 desc[UR36][R4.64], R3 ;  /* 0x000000030400a986 */ /* 0x0001e2000c101124 */
[----:B------:R-:W-:-:S03]  /*6d30*/  ISETP.LT.OR P2, PT, R0, 0x2, !P0 ;  /* 0x000000020000780c */ /* 0x000fc60004741670 */
[----:B------:R-:W-:Y:S01]  /*6d40*/  @!P3 STG.E.U8 desc[UR36][R4.64+0x1], R25 ;  /* 0x000001190400b986 */ /* 0x000fe2000c101124 */
[----:B------:R-:W-:-:S03]  /*6d50*/  ISETP.LT.OR P3, PT, R0, 0x9, !P1 ;  /* 0x000000090000780c */ /* 0x000fc60004f61670 */
[----:B------:R1:W-:Y:S01]  /*6d60*/  @!P4 STG.E.U8 desc[UR36][R6.64], R9 ;  /* 0x000000090600c986 */ /* 0x0003e2000c101124 */
[----:B------:R-:W-:-:S05]  /*6d70*/  ISETP.LT.OR P4, PT, R0, 0xa, !P1 ;  /* 0x0000000a0000780c */ /* 0x000fca0004f81670 */
[----:B------:R-:W-:-:S04]  /*6d80*/  @!P2 IMAD R27, R27, R153, RZ ;  /* 0x000000991b1ba224 */ /* 0x000fc800078e02ff */
[-C--:B------:R-:W-:Y:S01]  /*6d90*/  @!P3 IMAD R11, R28, R153.reuse, RZ ;  /* 0x000000991c0bb224 */ /* 0x080fe200078e02ff */
[----:B------:R-:W-:Y:S01]  /*6da0*/  @!P2 STG.E.U8 desc[UR36][R6.64+0x1], R27 ;  /* 0x0000011b0600a986 */ /* 0x000fe2000c101124 */
[C---:B------:R-:W-:Y:S02]  /*6db0*/  ISETP.LT.OR P2, PT, R0.reuse, 0x9, !P0 ;  /* 0x000000090000780c */ /* 0x040fe40004741670 */
[----:B------:R-:W-:Y:S01]  /*6dc0*/  @!P4 IMAD R29, R29, R153, RZ ;  /* 0x000000991d1dc224 */ /* 0x000fe200078e02ff */
[----:B------:R2:W-:Y:S01]  /*6dd0*/  @!P3 STG.E.U8 desc[UR36][R4.64+0x8], R11 ;  /* 0x0000080b0400b986 */ /* 0x0005e2000c101124 */
[----:B------:R-:W-:-:S03]  /*6de0*/  ISETP.LT.OR P3, PT, R0, 0xa, !P0 ;  /* 0x0000000a0000780c */ /* 0x000fc60004761670 */
[----:B------:R-:W-:Y:S01]  /*6df0*/  @!P4 STG.E.U8 desc[UR36][R4.64+0x9], R29 ;  /* 0x0000091d0400c986 */ /* 0x000fe2000c101124 */
[----:B------:R-:W-:-:S05]  /*6e00*/  ISETP.LT.OR P4, PT, R0, 0x11, !P1 ;  /* 0x000000110000780c */ /* 0x000fca0004f81670 */
[----:B0-----:R-:W-:-:S04]  /*6e10*/  @!P2 IMAD R3, R30, R153, RZ ;  /* 0x000000991e03a224 */ /* 0x001fc800078e02ff */
[-C--:B------:R-:W-:Y:S01]  /*6e20*/  @!P3 IMAD R31, R31, R153.reuse, RZ ;  /* 0x000000991f1fb224 */ /* 0x080fe200078e02ff */
[----:B------:R0:W-:Y:S01]  /*6e30*/  @!P2 STG.E.U8 desc[UR36][R6.64+0x8], R3 ;  /* 0x000008030600a986 */ /* 0x0001e2000c101124 */
[----:B------:R-:W-:Y:S02]  /*6e40*/  ISETP.LT.OR P2, PT, R0, 0x12, !P1 ;  /* 0x000000120000780c */ /* 0x000fe40004f41670 */
[----:B-1----:R-:W-:Y:S01]  /*6e50*/  @!P4 IMAD R9, R32, R153, RZ ;  /* 0x000000992009c224 */ /* 0x002fe200078e02ff */
[----:B------:R-:W-:Y:S01]  /*6e60*/  @!P3 STG.E.U8 desc[UR36][R6.64+0x9], R31 ;  /* 0x0000091f0600b986 */ /* 0x000fe2000c101124 */
[----:B------:R-:W-:-:S03]  /*6e70*/  ISETP.LT.OR P3, PT, R0, 0x11, !P0 ;  /* 0x000000110000780c */ /* 0x000fc60004761670 */
[----:B------:R1:W-:Y:S01]  /*6e80*/  @!P4 STG.E.U8 desc[UR36][R4.64+0x10], R9 ;  /* 0x000010090400c986 */ /* 0x0003e2000c101124 */
[----:B------:R-:W-:-:S05]  /*6e90*/  ISETP.LT.OR P4, PT, R0, 0x12, !P0 ;  /* 0x000000120000780c */ /* 0x000fca0004781670 */
[----:B------:R-:W-:-:S04]  /*6ea0*/  @!P2 IMAD R33, R33, R153, RZ ;  /* 0x000000992121a224 */ /* 0x000fc800078e02ff */
[-C--:B--2---:R-:W-:Y:S01]  /*6eb0*/  @!P3 IMAD R11, R34, R153.reuse, RZ ;  /* 0x00000099220bb224 */ /* 0x084fe200078e02ff */
        /* <DEDUP_REMOVED lines=336> */
[----:B------:R1:W-:Y:S01]  /*83c0*/  @!P3 STG.E.U8 desc[UR36][R4.64+0xf1], R145 ;  /* 0x0000f1910400b986 */ /* 0x0003e2000c101124 */
[C---:B------:R-:W-:Y:S02]  /*83d0*/  ISETP.LT.OR P3, PT, R0.reuse, 0xf9, !P1 ;  /* 0x000000f90000780c */ /* 0x040fe40004f61670 */
[C---:B------:R-:W-:Y:S01]  /*83e0*/  ISETP.LT.OR P1, PT, R0.reuse, 0xfa, !P1 ;  /* 0x000000fa0000780c */ /* 0x040fe20004f21670 */
[----:B------:R1:W-:Y:S01]  /*83f0*/  @!P4 STG.E.U8 desc[UR36][R6.64+0xf0], R9 ;  /* 0x0000f0090600c986 */ /* 0x0003e2000c101124 */
[----:B------:R-:W-:-:S02]  /*8400*/  ISETP.LT.OR P4, PT, R0, 0xf9, !P0 ;  /* 0x000000f90000780c */ /* 0x000fc40004781670 */
[----:B------:R-:W-:-:S03]  /*8410*/  ISETP.LT.OR P0, PT, R0, 0xfa, !P0 ;  /* 0x000000fa0000780c */ /* 0x000fc60004701670 */
[----:B------:R-:W-:-:S04]  /*8420*/  @!P2 IMAD R147, R147, R153, RZ ;  /* 0x000000999393a224 */ /* 0x000fc800078e02ff */
[-C--:B--2---:R-:W-:Y:S01]  /*8430*/  @!P3 IMAD R11, R148, R153.reuse, RZ ;  /* 0x00000099940bb224 */ /* 0x084fe200078e02ff */
[----:B------:R1:W-:Y:S01]  /*8440*/  @!P2 STG.E.U8 desc[UR36][R6.64+0xf1], R147 ;  /* 0x0000f1930600a986 */ /* 0x0003e2000c101124 */
[-C--:B------:R-:W-:Y:S02]  /*8450*/  @!P1 IMAD R149, R149, R153.reuse, RZ ;  /* 0x0000009995959224 */ /* 0x080fe400078e02ff */
[-C--:B0-----:R-:W-:Y:S01]  /*8460*/  @!P4 IMAD R3, R150, R153.reuse, RZ ;  /* 0x000000999603c224 */ /* 0x081fe200078e02ff */
[----:B------:R1:W-:Y:S01]  /*8470*/  @!P3 STG.E.U8 desc[UR36][R4.64+0xf8], R11 ;  /* 0x0000f80b0400b986 */ /* 0x0003e2000c101124 */
[----:B------:R-:W-:-:S03]  /*8480*/  @!P0 IMAD R151, R151, R153, RZ ;  /* 0x0000009997978224 */ /* 0x000fc600078e02ff */
[----:B------:R1:W-:Y:S04]  /*8490*/  @!P1 STG.E.U8 desc[UR36][R4.64+0xf9], R149 ;  /* 0x0000f99504009986 */ /* 0x0003e8000c101124 */
[----:B------:R1:W-:Y:S04]  /*84a0*/  @!P4 STG.E.U8 desc[UR36][R6.64+0xf8], R3 ;  /* 0x0000f8030600c986 */ /* 0x0003e8000c101124 */
[----:B------:R1:W-:Y:S02]  /*84b0*/  @!P0 STG.E.U8 desc[UR36][R6.64+0xf9], R151 ;  /* 0x0000f99706008986 */ /* 0x0003e4000c101124 */
.L_x_295:
[----:B------:R-:W-:Y:S05]  /*84c0*/  BSYNC B0 ;  /* 0x0000000000007941 */ /* 0x000fea0003800000 */
.L_x_37:
[----:B01----:R-:W2:Y:S01]  /*84d0*/  LDL.64 R2, [R1] ;  /* 0x0000000001027983 */ /* 0x003ea20000100a00 */
[----:B------:R-:W-:Y:S01]  /*84e0*/  ULDC.64 UR4, c[0x0][0x650] ;  /* 0x0001940000047ab9 */ /* 0x000fe20000000a00 */
[----:B------:R0:W-:Y:S01]  /*84f0*/  SYNCS.ARRIVE.TRANS64.A1T0 RZ, [R162+UR45], RZ ;  /* 0x000000ffa2ff79a7 */ /* 0x0001e2000810002d */
[----:B------:R-:W-:Y:S01]  /*8500*/  PRMT R0, RZ, 0x7610, R0 ;  /* 0x00007610ff007816 */ /* 0x000fe20000000000 */
[----:B------:R-:W-:Y:S02]  /*8510*/  IMAD.MOV.U32 R19, RZ, RZ, -0x1 ;  /* 0xffffffffff137424 */ /* 0x000fe400078e00ff */
[----:B------:R-:W-:Y:S01]  /*8520*/  IMAD.MOV.U32 R22, RZ, RZ, -0x1 ;  /* 0xffffffffff167424 */ /* 0x000fe200078e00ff */
[----:B--2---:R-:W-:-:S04]  /*8530*/  LEA R18, P0, R2, R18, 0x1 ;  /* 0x0000001202127211 */ /* 0x004fc800078008ff */
[----:B------:R-:W-:Y:S01]  /*8540*/  LEA.HI.X R17, R2, R17, R23, 0x1, P0 ;  /* 0x0000001102117211 */ /* 0x000fe200000f0c17 */
[----:B------:R-:W-:Y:S01]  /*8550*/  IMAD.MOV.U32 R2, RZ, RZ, -0x1 ;  /* 0xffffffffff027424 */ /* 0x000fe200078e00ff */
[----:B------:R-:W-:-:S04]  /*8560*/  ISETP.GE.U32.AND P0, PT, R18, UR4, PT ;  /* 0x0000000412007c0c */ /* 0x000fc8000bf06070 */
[----:B------:R-:W-:-:S13]  /*8570*/  ISETP.GE.U32.AND.EX P0, PT, R17, UR5, PT, P0 ;  /* 0x0000000511007c0c */ /* 0x000fda000bf06100 */
[----:B0-----:R-:W-:Y:S05]  /*8580*/  @P0 BRA `(.L_x_296) ;  /* 0x0000000400700947 */ /* 0x001fea0003800000 */
[----:B------:R-:W0:Y:S01]  /*8590*/  S2R R10, SR_CTAID.X ;  /* 0x00000000000a7919 */ /* 0x000e220000002500 */
[----:B------:R-:W1:Y:S01]  /*85a0*/  LDC.64 R8, c[0x0][0x628] ;  /* 0x00018a00ff087b82 */ /* 0x000e620000000a00 */
[----:B------:R-:W-:Y:S01]  /*85b0*/  ULDC UR4, c[0x0][0x150] ;  /* 0x0000540000047ab9 */ /* 0x000fe20000000800 */
[----:B---3--:R-:W-:Y:S01]  /*85c0*/  IMAD.MOV.U32 R6, RZ, RZ, R18 ;  /* 0x000000ffff067224 */ /* 0x008fe200078e0012 */
[----:B------:R-:W2:Y:S01]  /*85d0*/  S2R R20, SR_CTAID.Y ;  /* 0x0000000000147919 */ /* 0x000ea20000002600 */
[----:B------:R-:W-:-:S04]  /*85e0*/  IMAD.MOV.U32 R7, RZ, RZ, R17 ;  /* 0x000000ffff077224 */ /* 0x000fc800078e0011 */
[----:B------:R-:W3:Y:S08]  /*85f0*/  LDC R15, c[0x0][0x144] ;  /* 0x00005100ff0f7b82 */ /* 0x000ef00000000800 */
[----:B------:R-:W2:Y:S08]  /*8600*/  LDC R0, c[0x0][0x630] ;  /* 0x00018c00ff007b82 */ /* 0x000eb00000000800 */
[----:B------:R-:W2:Y:S01]  /*8610*/  LDC.64 R12, c[0x0][0x620] ;  /* 0x00018800ff0c7b82 */ /* 0x000ea20000000a00 */
[----:B-1----:R-:W-:-:S04]  /*8620*/  ISETP.NE.U32.AND P0, PT, R8, RZ, PT ;  /* 0x000000ff0800720c */ /* 0x002fc80003f05070 */
[----:B------:R-:W-:Y:S02]  /*8630*/  ISETP.NE.AND.EX P0, PT, R9, RZ, PT, P0 ;  /* 0x000000ff0900720c */ /* 0x000fe40003f05300 */
[----:B0-----:R-:W-:-:S05]  /*8640*/  I2FP.F32.U32 R2, R10 ;  /* 0x0000000a00027245 */ /* 0x001fca0000201000 */
[----:B------:R-:W-:-:S04]  /*8650*/  FMUL R2, R2, UR4 ;  /* 0x0000000402027c20 */ /* 0x000fc80008400000 */
[----:B------:R0:W1:Y:S02]  /*8660*/  F2I.U32.TRUNC.NTZ R14, R2 ;  /* 0x00000002000e7305 */ /* 0x000064000020f000 */
[----:B---3--:R-:W-:Y:S05]  /*8670*/  @!P0 BRA `(.L_x_297) ;  /* 0x0000000000288947 */ /* 0x008fea0003800000 */
[----:B------:R-:W3:Y:S02]  /*8680*/  LDC R3, c[0x0][0x634] ;  /* 0x00018d00ff037b82 */ /* 0x000ee40000000800 */
[----:B---3--:R-:W-:-:S05]  /*8690*/  IADD3 R7, P0, R18, R3, RZ ;  /* 0x0000000312077210 */ /* 0x008fca0007f1e0ff */
[----:B------:R-:W-:-:S04]  /*86a0*/  IMAD.X R11, RZ, RZ, R17, P0 ;  /* 0x000000ffff0b7224 */ /* 0x000fc800000e0611 */
[----:B0-----:R-:W-:-:S04]  /*86b0*/  IMAD.WIDE.U32 R2, R11, R8, RZ ;  /* 0x000000080b027225 */ /* 0x001fc800078e00ff */
[----:B----4-:R-:W-:-:S04]  /*86c0*/  IMAD.WIDE.U32 R4, P0, R7, R9, R2 ;  /* 0x0000000907047225 */ /* 0x010fc80007800002 */
[----:B------:R-:W-:-:S04]  /*86d0*/  IMAD.WIDE.U32 R2, R7, R8, RZ ;  /* 0x0000000807027225 */ /* 0x000fc800078e00ff */
[----:B------:R-:W-:Y:S01]  /*86e0*/  IMAD.X R7, RZ, RZ, RZ, P0 ;  /* 0x000000ffff077224 */ /* 0x000fe200000e06ff */
[----:B------:R-:W-:Y:S01]  /*86f0*/  IADD3 RZ, P0, R3, R4, RZ ;  /* 0x0000000403ff7210 */ /* 0x000fe20007f1e0ff */
[----:B------:R-:W-:-:S04]  /*8700*/  IMAD.MOV.U32 R6, RZ, RZ, R5 ;  /* 0x000000ffff067224 */ /* 0x000fc800078e0005 */
[----:B------:R-:W-:-:S08]  /*8710*/  IMAD.WIDE.U32.X R6, R11, R9, R6, P0 ;  /* 0x000000090b067225 */ /* 0x000fd000000e0406 */
.L_x_297:
[----:B------:R-:W3:Y:S01]  /*8720*/  LDC.64 R26, c[0x0][0x640] ;  /* 0x00019000ff1a7b82 */ /* 0x000ee20000000a00 */
[-C--:B--2---:R-:W-:Y:S01]  /*8730*/  SHF.R.U64 R11, R6, R0.reuse, R7 ;  /* 0x00000000060b7219 */ /* 0x084fe20000001207 */
[----:B------:R-:W-:Y:S01]  /*8740*/  IMAD.MOV.U32 R19, RZ, RZ, R17 ;  /* 0x000000ffff137224 */ /* 0x000fe200078e0011 */
[----:B------:R-:W-:Y:S01]  /*8750*/  SHF.R.U32.HI R0, RZ, R0, R7 ;  /* 0x00000000ff007219 */ /* 0x000fe20000011607 */
[----:B-1----:R-:W-:Y:S01]  /*8760*/  IMAD.MOV R14, RZ, RZ, -R14 ;  /* 0x000000ffff0e7224 */ /* 0x002fe200078e0a0e */
[----:B----4-:R-:W-:Y:S01]  /*8770*/  IADD3 R5, P0, RZ, -R11, RZ ;  /* 0x8000000bff057210 */ /* 0x010fe20007f1e0ff */
[----:B------:R-:W-:Y:S01]  /*8780*/  ULDC UR4, c[0x0][0x154] ;  /* 0x0000550000047ab9 */ /* 0x000fe20000000800 */
[----:B------:R-:W-:Y:S01]  /*8790*/  IMAD.MOV.U32 R7, RZ, RZ, 0x1 ;  /* 0x00000001ff077424 */ /* 0x000fe200078e00ff */
[----:B------:R-:W1:Y:S01]  /*87a0*/  LDC R4, c[0x0][0x618] ;  /* 0x00018600ff047b82 */ /* 0x000e620000000800 */
[----:B------:R-:W-:Y:S02]  /*87b0*/  IMAD R22, R15, R14, R10 ;  /* 0x0000000e0f167224 */ /* 0x000fe400078e020a */
[----:B------:R-:W-:-:S04]  /*87c0*/  IMAD.X R3, RZ, RZ, ~R0, P0 ;  /* 0x000000ffff037224 */ /* 0x000fc800000e0e00 */
[-C--:B------:R-:W-:Y:S01]  /*87d0*/  IMAD R0, R3, R12.reuse, RZ ;  /* 0x0000000c03007224 */ /* 0x080fe200078e02ff */
[----:B------:R-:W2:Y:S01]  /*87e0*/  LDC R6, c[0x0][0x608] ;  /* 0x00018200ff067b82 */ /* 0x000ea20000000800 */
[----:B0-----:R-:W-:-:S04]  /*87f0*/  IMAD.WIDE.U32 R2, R5, R12, R18 ;  /* 0x0000000c05027225 */ /* 0x001fc800078e0012 */
[----:B------:R-:W-:Y:S01]  /*8800*/  IMAD R5, R5, R13, R0 ;  /* 0x0000000d05057224 */ /* 0x000fe200078e0200 */
[----:B------:R-:W-:Y:S02]  /*8810*/  I2FP.F32.U32 R0, R20 ;  /* 0x0000001400007245 */ /* 0x000fe40000201000 */
[----:B------:R-:W0:Y:S01]  /*8820*/  LDC R24, c[0x0][0x658] ;  /* 0x00019600ff187b82 */ /* 0x000e220000000800 */
[----:B------:R-:W-:Y:S01]  /*8830*/  IMAD.IADD R3, R3, 0x1, R5 ;  /* 0x0000000103037824 */ /* 0x000fe200078e0205 */
[----:B---3--:R-:W-:Y:S01]  /*8840*/  ISETP.NE.U32.AND P0, PT, R26, RZ, PT ;  /* 0x000000ff1a00720c */ /* 0x008fe20003f05070 */
[----:B------:R-:W-:Y:S01]  /*8850*/  FMUL R0, R0, UR4 ;  /* 0x0000000400007c20 */ /* 0x000fe20008400000 */
[----:B------:R-:W-:Y:S02]  /*8860*/  IMAD.MOV.U32 R5, RZ, RZ, -0x1 ;  /* 0xffffffffff057424 */ /* 0x000fe400078e00ff */
[----:B------:R-:W-:Y:S01]  /*8870*/  ISETP.NE.AND.EX P0, PT, R27, RZ, PT, P0 ;  /* 0x000000ff1b00720c */ /* 0x000fe20003f05300 */
[----:B------:R3:W4:Y:S01]  /*8880*/  F2I.U32.TRUNC.NTZ R12, R0 ;  /* 0x00000000000c7305 */ /* 0x000722000020f000 */
[----:B------:R-:W3:Y:S01]  /*8890*/  LDC R15, c[0x0][0x148] ;  /* 0x00005200ff0f7b82 */ /* 0x000ee20000000800 */
[----:B-1----:R-:W-:-:S02]  /*88a0*/  SHF.R.U64 R10, R2, R4, R3 ;  /* 0x00000004020a7219 */ /* 0x002fc40000001203 */
[----:B------:R-:W-:-:S05]  /*88b0*/  SHF.R.U32.HI R3, RZ, R4, R3 ;  /* 0x00000004ff037219 */ /* 0x000fca0000011603 */
[----:B------:R-:W1:Y:S01]  /*88c0*/  LDC R14, c[0x0][0x600] ;  /* 0x00018000ff0e7b82 */ /* 0x000e620000000800 */
[-CC-:B--2---:R-:W-:Y:S02]  /*88d0*/  SHF.R.U64 R8, R10, R6.reuse, R3.reuse ;  /* 0x000000060a087219 */ /* 0x184fe40000001203 */
[----:B------:R-:W-:-:S05]  /*88e0*/  SHF.R.U32.HI R3, RZ, R6, R3 ;  /* 0x00000006ff037219 */ /* 0x000fca0000011603 */
[----:B------:R-:W2:Y:S01]  /*88f0*/  LDC R21, c[0x0][0x648] ;  /* 0x00019200ff157b82 */ /* 0x000ea20000000800 */
[-CC-:B0-----:R-:W-:Y:S02]  /*8900*/  SHF.R.U64 R13, R8, R24.reuse, R3.reuse ;  /* 0x00000018080d7219 */ /* 0x181fe40000001203 */
[-C--:B------:R-:W-:Y:S02]  /*8910*/  SHF.L.U32 R5, R5, R24.reuse, RZ ;  /* 0x0000001805057219 */ /* 0x080fe400000006ff */
[-C--:B------:R-:W-:Y:S01]  /*8920*/  SHF.R.U32.HI R3, RZ, R24.reuse, R3 ;  /* 0x00000018ff037219 */ /* 0x080fe20000011603 */
[----:B------:R-:W-:Y:S01]  /*8930*/  IMAD.MOV.U32 R2, RZ, RZ, R13 ;  /* 0x000000ffff027224 */ /* 0x000fe200078e000d */
[----:B------:R-:W-:Y:S01]  /*8940*/  SHF.L.U32 R24, R7, R24, RZ ;  /* 0x0000001807187219 */ /* 0x000fe200000006ff */
[----:B------:R-:W0:Y:S01]  /*8950*/  LDC R25, c[0x0][0x638] ;  /* 0x00018e00ff197b82 */ /* 0x000e220000000800 */
[----:B------:R-:W-:-:S07]  /*8960*/  LOP3.LUT R19, RZ, R5, RZ, 0x33, !PT ;  /* 0x00000005ff137212 */ /* 0x000fce00078e33ff */
[----:B------:R-:W0:Y:S01]  /*8970*/  LDC R28, c[0x0][0x610] ;  /* 0x00018400ff1c7b82 */ /* 0x000e220000000800 */
[----:B----4-:R-:W-:Y:S05]  /*8980*/  @!P0 BRA `(.L_x_298) ;  /* 0x0000000000288947 */ /* 0x010fea0003800000 */
[----:B---3--:R-:W3:Y:S02]  /*8990*/  LDC R0, c[0x0][0x64c] ;  /* 0x00019300ff007b82 */ /* 0x008ee40000000800 */
[----:B---3--:R-:W-:-:S05]  /*89a0*/  IADD3 R7, P0, R13, R0, RZ ;  /* 0x000000000d077210 */ /* 0x008fca0007f1e0ff */
        /* <DEDUP_REMOVED lines=8> */
.L_x_298:
[----:B------:R-:W4:Y:S01]  /*8a30*/  LDC R4, c[0x0][0x65c] ;  /* 0x00019700ff047b82 */ /* 0x000f220000000800 */
[----:B--23--:R-:W-:Y:S01]  /*8a40*/  SHF.R.U64 R0, R2, R21, R3 ;  /* 0x0000001502007219 */ /* 0x00cfe20000001203 */
[----:B-1----:R-:W-:Y:S01]  /*8a50*/  VIADD R3, R14, 0xffffffff ;  /* 0xffffffff0e037836 */ /* 0x002fe20000000000 */
[----:B------:R-:W-:Y:S01]  /*8a60*/  LOP3.LUT R19, R8, R19, RZ, 0xc0, !PT ;  /* 0x0000001308137212 */ /* 0x000fe200078ec0ff */
[----:B------:R-:W-:Y:S02]  /*8a70*/  IMAD.MOV R12, RZ, RZ, -R12 ;  /* 0x000000ffff0c7224 */ /* 0x000fe400078e0a0c */
[----:B------:R-:W-:Y:S01]  /*8a80*/  IMAD.MOV R2, RZ, RZ, -R0 ;  /* 0x000000ffff027224 */ /* 0x000fe200078e0a00 */
[----:B------:R-:W-:Y:S01]  /*8a90*/  LOP3.LUT R3, R10, R3, RZ, 0xc0, !PT ;  /* 0x000000030a037212 */ /* 0x000fe200078ec0ff */
[----:B------:R-:W-:Y:S02]  /*8aa0*/  IMAD R19, R24, R0, R19 ;  /* 0x0000000018137224 */ /* 0x000fe400078e0213 */
[----:B0-----:R-:W-:-:S04]  /*8ab0*/  IMAD R0, R2, R25, R13 ;  /* 0x0000001902007224 */ /* 0x001fc800078e020d */
[----:B------:R-:W-:Y:S01]  /*8ac0*/  IMAD R2, R0, R14, R3 ;  /* 0x0000000e00027224 */ /* 0x000fe200078e0203 */
[----:B----4-:R-:W-:Y:S01]  /*8ad0*/  ISETP.NE.AND P0, PT, R4, 0x1, PT ;  /* 0x000000010400780c */ /* 0x010fe20003f05270 */
[----:B------:R-:W-:-:S05]  /*8ae0*/  IMAD.MOV.U32 R4, RZ, RZ, 0x1 ;  /* 0x00000001ff047424 */ /* 0x000fca00078e00ff */
[----:B------:R-:W-:-:S07]  /*8af0*/  PRMT R0, R4, 0x7610, R0 ;  /* 0x0000761004007816 */ /* 0x000fce0000000000 */
[----:B------:R-:W-:-:S04]  /*8b00*/  @P0 IMAD R22, R15, R12, R20 ;  /* 0x0000000c0f160224 */ /* 0x000fc800078e0214 */
[----:B------:R-:W-:-:S05]  /*8b10*/  IMAD R19, R19, R28, R22 ;  /* 0x0000001c13137224 */ /* 0x000fca00078e0216 */
[----:B------:R-:W-:Y:S02]  /*8b20*/  SEL R22, R2, R19, !P0 ;  /* 0x0000001302167207 */ /* 0x000fe40004000000 */
[----:B------:R-:W-:Y:S01]  /*8b30*/  SEL R19, R19, R2, !P0 ;  /* 0x0000000213137207 */ /* 0x000fe20004000000 */
[----:B------:R-:W-:-:S07]  /*8b40*/  IMAD.MOV.U32 R2, RZ, RZ, R11 ;  /* 0x000000ffff027224 */ /* 0x000fce00078e000b */
.L_x_296:
[----:B------:R-:W-:Y:S02]  /*8b50*/  LOP3.LUT P0, RZ, R0, 0xff, RZ, 0xc0, !PT ;  /* 0x000000ff00ff7812 */ /* 0x000fe4000780c0ff */
[----:B------:R-:W-:-:S11]  /*8b60*/  LOP3.LUT R165, R165, 0x1, RZ, 0x3c, !PT ;  /* 0x00000001a5a57812 */ /* 0x000fd600078e3cff */
[----:B------:R-:W-:Y:S05]  /*8b70*/  @P0 BRA `(.L_x_299) ;  /* 0xffffff8c00400947 */ /* 0x000fea000383ffff */
[----:B------:R-:W-:Y:S05]  /*8b80*/  EXIT ;  /* 0x000000000000794d */ /* 0x000fea0003800000 */
.L_x_18:
[----:B------:R-:W-:-:S08]  /*8b90*/  ISETP.NE.AND P0, PT, R5, RZ, PT ;  /* 0x000000ff0500720c */ /* 0x000fd00003f05270 */
[----:B0-2---:R-:W0:-:S00]  /*8ba0*/  USETMAXREG.DEALLOC.CTAPOOL 0x28 ;  /* 0x00000028000079c8 */ /* 0x005e0000080e0500 */
[----:B------:R-:W-:Y:S05]  /*8bb0*/  @P0 EXIT ;  /* 0x000000000000094d */ /* 0x000fea0003800000 */
[----:B0-----:R-:W-:Y:S01]  /*8bc0*/  LOP3.LUT P0, RZ, R8, 0xff, RZ, 0xc0, !PT ;  /* 0x000000ff08ff7812 */ /* 0x001fe2000780c0ff */
[----:B------:R-:W-:Y:S02]  /*8bd0*/  IMAD.MOV.U32 R0, RZ, RZ, 0x1 ;  /* 0x00000001ff007424 */ /* 0x000fe400078e00ff */
[----:B------:R-:W-:-:S10]  /*8be0*/  IMAD.MOV.U32 R9, RZ, RZ, RZ ;  /* 0x000000ffff097224 */ /* 0x000fd400078e00ff */
[----:B------:R-:W-:Y:S05]  /*8bf0*/  @!P0 BRA `(.L_x_300) ;  /* 0x0000000c003c8947 */ /* 0x000fea0003800000 */
[----:B------:R-:W0:Y:S01]  /*8c00*/  S2UR UR8, SR_CgaCtaId ;  /* 0x00000000000879c3 */ /* 0x000e220000008800 */
[----:B------:R-:W-:Y:S01]  /*8c10*/  LOP3.LUT P0, RZ, R4, 0x1f, RZ, 0xc0, !PT ;  /* 0x0000001f04ff7812 */ /* 0x000fe2000780c0ff */
[----:B------:R-:W-:Y:S01]  /*8c20*/  ULDC UR5, c[0x0][0x658] ;  /* 0x0001960000057ab9 */ /* 0x000fe20000000800 */
[----:B------:R-:W-:Y:S01]  /*8c30*/  UMOV UR6, 0xffffffff ;  /* 0xffffffff00067882 */ /* 0x000fe20000000000 */
[----:B------:R-:W-:Y:S01]  /*8c40*/  BSSY B0, `(.L_x_300) ;  /* 0x00000ca000007945 */ /* 0x000fe20003800000 */
[----:B------:R-:W-:Y:S01]  /*8c50*/  USHF.L.U32 UR6, UR6, UR5, URZ ;  /* 0x0000000506067299 */ /* 0x000fe2000800063f */
[C---:B------:R-:W-:Y:S01]  /*8c60*/  ISETP.NE.AND P2, PT, R3.reuse, RZ, PT ;  /* 0x000000ff0300720c */ /* 0x040fe20003f45270 */
[----:B------:R-:W-:Y:S01]  /*8c70*/  IMAD.MOV.U32 R10, RZ, RZ, 0x1 ;  /* 0x00000001ff0a7424 */ /* 0x000fe200078e00ff */
[----:B------:R-:W-:Y:S01]  /*8c80*/  ISETP.NE.OR P0, PT, R3, RZ, !P0 ;  /* 0x000000ff0300720c */ /* 0x000fe20004705670 */
[----:B------:R-:W-:Y:S01]  /*8c90*/  IMAD.MOV.U32 R0, RZ, RZ, 0x1 ;  /* 0x00000001ff007424 */ /* 0x000fe200078e00ff */
[----:B------:R-:W-:Y:S01]  /*8ca0*/  LOP3.LUT R6, R16, 0x2, RZ, 0xfc, !PT ;  /* 0x0000000210067812 */ /* 0x000fe200078efcff */
[----:B------:R-:W-:Y:S01]  /*8cb0*/  IMAD.MOV.U32 R9, RZ, RZ, RZ ;  /* 0x000000ffff097224 */ /* 0x000fe200078e00ff */
[----:B------:R-:W-:Y:S01]  /*8cc0*/  ULDC UR4, c[0x0][0x600] ;  /* 0x0001800000047ab9 */ /* 0x000fe20000000800 */
[----:B------:R-:W-:Y:S01]  /*8cd0*/  UMOV UR7, 0x1 ;  /* 0x0000000100077882 */ /* 0x000fe20000000000 */
[----:B------:R-:W-:-:S02]  /*8ce0*/  UIADD3 UR22, UR40, 0x1, URZ ;  /* 0x0000000128167890 */ /* 0x000fc4000fffe03f */
[----:B------:R-:W-:Y:S02]  /*8cf0*/  UIADD3 UR14, UR4, -0x1, URZ ;  /* 0xffffffff040e7890 */ /* 0x000fe4000fffe03f */
[----:B------:R-:W-:Y:S02]  /*8d00*/  USHF.L.U32 UR16, UR7, UR5, URZ ;  /* 0x0000000507107299 */ /* 0x000fe4000800063f */
[----:B------:R-:W-:Y:S01]  /*8d10*/  ULOP3.LUT UR15, URZ, UR6, URZ, 0x33, !UPT ;  /* 0x000000063f0f7292 */ /* 0x000fe2000f8e333f */
[----:B------:R-:W-:Y:S01]  /*8d20*/  ULDC.64 UR20, c[0x0][0x198] ;  /* 0x0000660000147ab9 */ /* 0x000fe20000000a00 */
[----:B0-----:R-:W-:-:S05]  /*8d30*/  IMAD.U32 R7, RZ, RZ, UR8 ;  /* 0x00000008ff077e24 */ /* 0x001fca000f8e00ff */
[----:B------:R-:W-:-:S07]  /*8d40*/  LEA R8, R7, 0x280, 0xa ;  /* 0x0000028007087811 */ /* 0x000fce00078e50ff */
.L_x_312:
[----:B------:R-:W-:-:S03]  /*8d50*/  UMOV UR4, 0xffffffff ;  /* 0xffffffff00047882 */ /* 0x000fc60000000000 */
[----:B------:R-:W-:Y:S05]  /*8d60*/  BRA.DIV UR4, `(.L_x_301) ;  /* 0x0000001a047c7947 */ /* 0x000fea000b800000 */
[----:B------:R-:W-:-:S13]  /*8d70*/  ELECT P6, URZ, PT ;  /* 0x00000000003f782f */ /* 0x000fda00038c0000 */
.L_x_343:
[----:B------:R-:W0:Y:S01]  /*8d80*/  LDC R3, c[0x0][0x28c] ;  /* 0x0000a300ff037b82 */ /* 0x000e220000000800 */
[----:B------:R-:W-:Y:S01]  /*8d90*/  BSSY B1, `(.L_x_302) ;  /* 0x000003b000017945 */ /* 0x000fe20003800000 */
[----:B0-----:R-:W-:-:S13]  /*8da0*/  ISETP.LT.OR P6, PT, R3, 0x1, !P6 ;  /* 0x000000010300780c */ /* 0x001fda00077c1670 */
[----:B------:R-:W-:Y:S05]  /*8db0*/  @P6 BRA `(.L_x_303) ;  /* 0x0000000000e06947 */ /* 0x000fea0003800000 */
[----:B------:R-:W-:Y:S02]  /*8dc0*/  IMAD R7, R19, 0x2, R7 ;  /* 0x0000000213077824 */ /* 0x000fe400078e0207 */
[----:B------:R-:W-:Y:S02]  /*8dd0*/  IMAD.SHL.U32 R22, R22, 0x100, RZ ;  /* 0x0000010016167824 */ /* 0x000fe400078e00ff */
[----:B------:R-:W-:Y:S02]  /*8de0*/  IMAD.MOV.U32 R15, RZ, RZ, RZ ;  /* 0x000000ffff0f7224 */ /* 0x000fe400078e00ff */
[----:B------:R-:W-:Y:S02]  /*8df0*/  IMAD.U32 R19, RZ, RZ, UR22 ;  /* 0x00000016ff137e24 */ /* 0x000fe4000f8e00ff */
[----:B------:R-:W-:Y:S02]  /*8e00*/  IMAD.MOV.U32 R3, RZ, RZ, R0 ;  /* 0x000000ffff037224 */ /* 0x000fe400078e0000 */
[----:B------:R-:W-:-:S02]  /*8e10*/  IMAD.MOV.U32 R5, RZ, RZ, R9 ;  /* 0x000000ffff057224 */ /* 0x000fc400078e0009 */
[----:B------:R-:W-:-:S07]  /*8e20*/  IMAD.SHL.U32 R12, R7, 0x20, RZ ;  /* 0x00000020070c7824 */ /* 0x000fce00078e00ff */
.L_x_307:
[----:B------:R-:W0:Y:S01]  /*8e30*/  S2UR UR4, SR_CgaCtaId ;  /* 0x00000000000479c3 */ /* 0x000e220000008800 */
[----:B------:R-:W-:-:S07]  /*8e40*/  MOV R4, 0x400 ;  /* 0x0000040000047802 */ /* 0x000fce0000000f00 */
[----:B------:R-:W1:Y:S01]  /*8e50*/  @!P2 LDC R11, c[0x0][0x500] ;  /* 0x00014000ff0bab82 */ /* 0x000e620000000800 */
[----:B0-----:R-:W-:-:S05]  /*8e60*/  IMAD.U32 R7, RZ, RZ, UR4 ;  /* 0x00000004ff077e24 */ /* 0x001fca000f8e00ff */
[----:B------:R-:W-:Y:S02]  /*8e70*/  LEA R14, R7, R4, 0x18 ;  /* 0x00000004070e7211 */ /* 0x000fe400078ec0ff */
[----:B------:R-:W-:-:S03]  /*8e80*/  SHF.L.U32 R4, R3, 0x1f, RZ ;  /* 0x0000001f03047819 */ /* 0x000fc600000006ff */
[----:B------:R-:W-:-:S04]  /*8e90*/  IMAD R13, R5, 0x8, R14 ;  /* 0x00000008050d7824 */ /* 0x000fc800078e020e */
[----:B------:R-:W0:Y:S02]  /*8ea0*/  SYNCS.PHASECHK.TRANS64.TRYWAIT P1, [R13+URZ+0xb0], R4 ;  /* 0x0000b0040d0075a7 */ /* 0x000e24000802017f */
[----:B01----:R-:W-:Y:S05]  /*8eb0*/  @!P1 BRA `(.L_x_304) ;  /* 0x0000001800489947 */ /* 0x003fea0003800000 */
.L_x_344:
[----:B0-----:R-:W-:Y:S01]  /*8ec0*/  PRMT R4, R6, 0x9910, RZ ;  /* 0x0000991006047816 */ /* 0x001fe200000000ff */
[----:B------:R0:W-:Y:S03]  /*8ed0*/  @!P2 SYNCS.ARRIVE.TRANS64 RZ, [R13+URZ], R11 ;  /* 0x0000000b0dffa9a7 */ /* 0x0001e6000800003f */
[----:B------:R-:W-:-:S13]  /*8ee0*/  ISETP.NE.AND P1, PT, R4, 0x2, PT ;  /* 0x000000020400780c */ /* 0x000fda0003f25270 */
[----:B0-----:R-:W-:Y:S05]  /*8ef0*/  @P1 BRA `(.L_x_305) ;  /* 0x0000000000041947 */ /* 0x001fea0003800000 */
[----:B------:R-:W-:Y:S01]  /*8f00*/  BPT.TRAP 0x1 ;  /* 0x000000040000795c */ /* 0x000fe20000300000 */
.L_x_305:
[----:B------:R-:W-:Y:S05]  /*8f10*/  @P0 BRA `(.L_x_306) ;  /* 0x0000000000040947 */ /* 0x000fea0003800000 */
[----:B------:R-:W-:Y:S01]  /*8f20*/  BPT.TRAP 0x1 ;  /* 0x000000040000795c */ /* 0x000fe20000300000 */
.L_x_306:
[C---:B------:R-:W-:Y:S01]  /*8f30*/  IMAD R4, R5.reuse, 0x800, R8 ;  /* 0x0000080005047824 */ /* 0x040fe200078e0208 */
[----:B------:R-:W-:Y:S01]  /*8f40*/  R2UR UR8, R14 ;  /* 0x000000000e0872ca */ /* 0x000fe200000e0000 */
[----:B------:R-:W-:Y:S01]  /*8f50*/  IMAD R14, R5, 0x2000, R14 ;  /* 0x00002000050e7824 */ /* 0x000fe200078e020e */
[----:B------:R-:W-:Y:S01]  /*8f60*/  R2UR UR17, R12 ;  /* 0x000000000c1172ca */ /* 0x000fe200000e0000 */
[----:B------:R-:W-:Y:S01]  /*8f70*/  VIADD R19, R19, 0xffffffff ;  /* 0xffffffff13137836 */ /* 0x000fe20000000000 */
[----:B------:R-:W-:Y:S01]  /*8f80*/  R2UR UR5, R4 ;  /* 0x00000000040572ca */ /* 0x000fe200000e0000 */
[----:B------:R-:W-:Y:S01]  /*8f90*/  UIADD3 UR4, UP0, UR20, 0xf0, URZ ;  /* 0x000000f014047890 */ /* 0x000fe2000ff1e03f */
[----:B------:R-:W-:Y:S01]  /*8fa0*/  R2UR UR11, R14 ;  /* 0x000000000e0b72ca */ /* 0x000fe200000e0000 */
[----:B------:R-:W-:Y:S01]  /*8fb0*/  UIADD3 UR24, UP1, UR20, 0x1f0, URZ ;  /* 0x000001f014187890 */ /* 0x000fe2000ff3e03f */
[----:B------:R-:W-:Y:S01]  /*8fc0*/  R2UR UR9, R13 ;  /* 0x000000000d0972ca */ /* 0x000fe200000e0000 */
[----:B------:R-:W-:Y:S01]  /*8fd0*/  VIADD R5, R5, 0x1 ;  /* 0x0000000105057836 */ /* 0x000fe20000000000 */
[----:B------:R-:W-:Y:S01]  /*8fe0*/  R2UR UR10, R15 ;  /* 0x000000000f0a72ca */ /* 0x000fe200000e0000 */
[----:B------:R-:W-:Y:S01]  /*8ff0*/  UIADD3.X UR25, URZ, UR21, URZ, UP1, !UPT ;  /* 0x000000153f197290 */ /* 0x000fe20008ffe43f */
[----:B------:R-:W-:Y:S01]  /*9000*/  R2UR UR12, R2 ;  /* 0x00000000020c72ca */ /* 0x000fe200000e0000 */
[----:B------:R-:W-:Y:S01]  /*9010*/  UMOV UR19, 0x30000 ;  /* 0x0003000000137882 */ /* 0x000fe20000000000 */
[----:B------:R-:W-:Y:S01]  /*9020*/  R2UR UR18, R22 ;  /* 0x00000000161272ca */ /* 0x000fe200000e0000 */
[----:B------:R-:W-:Y:S01]  /*9030*/  UMOV UR6, 0x0 ;  /* 0x0000000000067882 */ /* 0x000fe20000000000 */
[----:B------:R-:W-:Y:S01]  /*9040*/  ISETP.GT.AND P3, PT, R19, 0x1, PT ;  /* 0x000000011300780c */ /* 0x000fe20003f64270 */
[----:B------:R-:W-:Y:S01]  /*9050*/  UIADD3 UR8, UR8, UR5, URZ ;  /* 0x0000000508087290 */ /* 0x000fe2000fffe03f */
[----:B------:R-:W-:Y:S01]  /*9060*/  ISETP.NE.AND P1, PT, R5, 0x16, PT ;  /* 0x000000160500780c */ /* 0x000fe20003f25270 */
[----:B------:R-:W-:Y:S01]  /*9070*/  UIADD3.X UR5, URZ, UR21, URZ, UP0, !UPT ;  /* 0x000000153f057290 */ /* 0x000fe200087fe43f */
[----:B------:R-:W-:Y:S01]  /*9080*/  VIADD R15, R15, 0x20 ;  /* 0x000000200f0f7836 */ /* 0x000fe20000000000 */
[----:B------:R-:W-:Y:S01]  /*9090*/  UIADD3 UR13, UR11, 0xb280, URZ ;  /* 0x0000b2800b0d7890 */ /* 0x000fe2000fffe03f */
[----:B------:R-:W-:Y:S01]  /*90a0*/  SEL R4, RZ, 0x1, P1 ;  /* 0x00000001ff047807 */ /* 0x000fe20000800000 */
[----:B------:R-:W-:Y:S01]  /*90b0*/  UMOV UR7, 0x10000000 ;  /* 0x1000000000077882 */ /* 0x000fe20000000000 */
[----:B------:R-:W-:Y:S01]  /*90c0*/  UMOV UR11, UR17 ;  /* 0x00000011000b7c82 */ /* 0x000fe20008000000 */
[----:B------:R-:W-:-:S02]  /*90d0*/  SEL R5, R5, RZ, P1 ;  /* 0x000000ff05057207 */ /* 0x000fc40000800000 */
[----:B------:R-:W-:Y:S01]  /*90e0*/  LOP3.LUT R3, R3, R4, RZ, 0x3c, !PT ;  /* 0x0000000403037212 */ /* 0x000fe200078e3cff */
[----:B------:R0:W-:Y:S02]  /*90f0*/  UTMALDG.3D.MULTICAST [UR8], [UR4], UR19, desc[UR6] ;  /* 0x00000608040073b4 */ /* 0x0001e40008011813 */
[----:B0-----:R-:W-:Y:S01]  /*9100*/  UMOV UR8, UR13 ;  /* 0x0000000d00087c82 */ /* 0x001fe20008000000 */
[----:B------:R-:W-:Y:S02]  /*9110*/  UMOV UR11, UR18 ;  /* 0x00000012000b7c82 */ /* 0x000fe40008000000 */
[----:B------:R0:W-:Y:S02]  /*9120*/  UTMALDG.3D [UR8], [UR24], desc[UR6] ;  /* 0x00000608180075b4 */ /* 0x0001e40008011000 */
[----:B0-----:R-:W-:Y:S05]  /*9130*/  @P3 BRA `(.L_x_307) ;  /* 0xfffffffc003c3947 */ /* 0x001fea000383ffff */
.L_x_303:
[----:B------:R-:W-:Y:S05]  /*9140*/  BSYNC B1 ;  /* 0x0000000000017941 */ /* 0x000fea0003800000 */
.L_x_302:
[----:B------:R-:W2:Y:S01]  /*9150*/  LDL.64 R20, [R1] ;  /* 0x0000000001147983 */ /* 0x000ea20000100a00 */
[----:B------:R-:W-:Y:S01]  /*9160*/  LOP3.LUT P4, RZ, R10, 0xff, RZ, 0xc0, !PT ;  /* 0x000000ff0aff7812 */ /* 0x000fe2000788c0ff */
[----:B------:R-:W-:Y:S01]  /*9170*/  VIADD R4, R9, UR40 ;  /* 0x0000002809047c36 */ /* 0x000fe20008000000 */
[----:B------:R-:W-:Y:S01]  /*9180*/  ULDC.64 UR4, c[0x0][0x650] ;  /* 0x0001940000047ab9 */ /* 0x000fe20000000a00 */
[----:B------:R-:W-:Y:S01]  /*9190*/  IMAD.U32 R9, RZ, RZ, UR40 ;  /* 0x00000028ff097e24 */ /* 0x000fe2000f8e00ff */
[----:B------:R-:W-:Y:S01]  /*91a0*/  UISETP.GE.U32.AND UP0, UPT, UR40, 0x16, UPT ;  /* 0x000000162800788c */ /* 0x000fe2000bf06070 */
[----:B------:R-:W-:Y:S01]  /*91b0*/  BSSY B1, `(.L_x_308) ;  /* 0x0000070000017945 */ /* 0x000fe20003800000 */
[----:B------:R-:W-:Y:S01]  /*91c0*/  ISETP.GT.U32.AND P1, PT, R4, 0x15, PT ;  /* 0x000000150400780c */ /* 0x000fe20003f24070 */
[----:B------:R-:W-:Y:S01]  /*91d0*/  IMAD.MOV.U32 R19, RZ, RZ, -0x1 ;  /* 0xffffffffff137424 */ /* 0x000fe200078e00ff */
[----:B------:R-:W-:Y:S01]  /*91e0*/  PRMT R10, RZ, 0x7610, R10 ;  /* 0x00007610ff0a7816 */ /* 0x000fe2000000000a */
[----:B------:R-:W-:Y:S01]  /*91f0*/  IMAD.MOV.U32 R22, RZ, RZ, -0x1 ;  /* 0xffffffffff167424 */ /* 0x000fe200078e00ff */
[----:B------:R-:W-:-:S02]  /*9200*/  ISETP.LT.U32.AND P1, PT, R9, 0x16, P1 ;  /* 0x000000160900780c */ /* 0x000fc40000f21070 */
[----:B------:R-:W-:Y:S01]  /*9210*/  PLOP3.LUT P3, PT, PT, PT, UP0, 0x80, 0x0 ;  /* 0x000000000000781c */ /* 0x000fe20003f6f008 */
[----:B------:R-:W0:Y:S01]  /*9220*/  @P4 S2R R7, SR_CgaCtaId ;  /* 0x0000000000074919 */ /* 0x000e220000008800 */
[----:B------:R-:W-:-:S04]  /*9230*/  @P4 MOV R2, 0x400 ;  /* 0x0000040000024802 */ /* 0x000fc80000000f00 */
[----:B0-----:R-:W-:Y:S01]  /*9240*/  @P4 LEA R5, R7, R2, 0x18 ;  /* 0x0000000207054211 */ /* 0x001fe200078ec0ff */
[----:B------:R-:W-:-:S03]  /*9250*/  IMAD.WIDE.U32 R2, R4, -0x45d1745d, RZ ;  /* 0xba2e8ba304027825 */ /* 0x000fc600078e00ff */
[----:B------:R0:W-:Y:S01]  /*9260*/  @P4 SYNCS.ARRIVE.TRANS64.A1T0 RZ, [R5+URZ+0x198], RZ ;  /* 0x000198ff05ff49a7 */ /* 0x0001e2000810003f */
[----:B------:R-:W-:Y:S01]  /*9270*/  IMAD.MOV.U32 R2, RZ, RZ, -0x1 ;  /* 0xffffffffff027424 */ /* 0x000fe200078e00ff */
[----:B0-----:R-:W-:Y:S02]  /*9280*/  SHF.R.U32.HI R5, RZ, 0x4, R3 ;  /* 0x00000004ff057819 */ /* 0x001fe40000011603 */
[----:B------:R-:W-:-:S03]  /*9290*/  SEL R3, RZ, 0x1, !P1 ;  /* 0x00000001ff037807 */ /* 0x000fc60004800000 */
[----:B------:R-:W-:Y:S01]  /*92a0*/  IMAD R9, R5, -0x16, R4 ;  /* 0xffffffea05097824 */ /* 0x000fe200078e0204 */
[----:B------:R-:W-:Y:S02]  /*92b0*/  LOP3.LUT R0, R0, R3, RZ, 0x3c, !PT ;  /* 0x0000000300007212 */ /* 0x000fe400078e3cff */
[----:B------:R-:W-:Y:S02]  /*92c0*/  PRMT R3, RZ, 0x7610, R3 ;  /* 0x00007610ff037816 */ /* 0x000fe40000000003 */
[----:B------:R-:W-:Y:S02]  /*92d0*/  @P3 LOP3.LUT R0, R0, 0x1, R5, 0x78, !PT ;  /* 0x0000000100003812 */ /* 0x000fe400078e7805 */
[----:B--2---:R-:W-:-:S04]  /*92e0*/  IADD3 R18, P4, R18, R20, RZ ;  /* 0x0000001412127210 */ /* 0x004fc80007f9e0ff */
[----:B------:R-:W-:Y:S01]  /*92f0*/  ISETP.GE.U32.AND P1, PT, R18, UR4, PT ;  /* 0x0000000412007c0c */ /* 0x000fe2000bf26070 */
[----:B------:R-:W-:-:S05]  /*9300*/  IMAD.X R17, R17, 0x1, R23, P4 ;  /* 0x0000000111117824 */ /* 0x000fca00020e0617 */
[----:B------:R-:W-:-:S13]  /*9310*/  ISETP.GE.U32.AND.EX P1, PT, R17, UR5, PT, P1 ;  /* 0x0000000511007c0c */ /* 0x000fda000bf26110 */
[----:B------:R-:W-:Y:S05]  /*9320*/  @P1 BRA `(.L_x_309) ;  /* 0x0000000400601947 */ /* 0x000fea0003800000 */
[----:B------:R-:W0:Y:S01]  /*9330*/  S2R R12, SR_CTAID.X ;  /* 0x00000000000c7919 */ /* 0x000e220000002500 */
[----:B------:R-:W-:Y:S01]  /*9340*/  ULDC.64 UR4, c[0x0][0x628] ;  /* 0x00018a0000047ab9 */ /* 0x000fe20000000a00 */
[----:B------:R-:W-:Y:S01]  /*9350*/  ULDC UR7, c[0x0][0x630] ;  /* 0x00018c0000077ab9 */ /* 0x000fe20000000800 */
[----:B------:R-:W-:Y:S01]  /*9360*/  ISETP.NE.U32.AND P1, PT, RZ, UR4, PT ;  /* 0x00000004ff007c0c */ /* 0x000fe2000bf25070 */
[----:B------:R-:W1:Y:S01]  /*9370*/  S2R R13, SR_CTAID.Y ;  /* 0x00000000000d7919 */ /* 0x000e620000002600 */
[----:B------:R-:W-:Y:S01]  /*9380*/  ULDC UR8, c[0x0][0x150] ;  /* 0x0000540000087ab9 */ /* 0x000fe20000000800 */
[----:B------:R-:W-:Y:S01]  /*9390*/  IMAD.MOV.U32 R2, RZ, RZ, R18 ;  /* 0x000000ffff027224 */ /* 0x000fe200078e0012 */
[----:B------:R-:W-:Y:S01]  /*93a0*/  ISETP.NE.AND.EX P1, PT, RZ, UR5, PT, P1 ;  /* 0x00000005ff007c0c */ /* 0x000fe2000bf25310 */
[----:B------:R-:W-:Y:S01]  /*93b0*/  IMAD.MOV.U32 R3, RZ, RZ, R17 ;  /* 0x000000ffff037224 */ /* 0x000fe200078e0011 */
[----:B0-----:R-:W-:-:S11]  /*93c0*/  I2FP.F32.U32 R14, R12 ;  /* 0x0000000c000e7245 */ /* 0x001fd60000201000 */
[----:B------:R-:W-:Y:S05]  /*93d0*/  @!P1 BRA `(.L_x_310) ;  /* 0x0000000000289947 */ /* 0x000fea0003800000 */
[----:B------:R-:W-:Y:S02]  /*93e0*/  ULDC UR6, c[0x0][0x634] ;  /* 0x00018d0000067ab9 */ /* 0x000fe40000000800 */
[----:B------:R-:W-:-:S05]  /*93f0*/  IADD3 R3, P1, R18, UR6, RZ ;  /* 0x0000000612037c10 */ /* 0x000fca000ff3e0ff */
[----:B------:R-:W-:-:S04]  /*9400*/  IMAD.X R11, RZ, RZ, R17, P1 ;  /* 0x000000ffff0b7224 */ /* 0x000fc800008e0611 */
[----:B------:R-:W-:-:S04]  /*9410*/  IMAD.WIDE.U32 R4, R11, UR4, RZ ;  /* 0x000000040b047c25 */ /* 0x000fc8000f8e00ff */
[----:B------:R-:W-:-:S04]  /*9420*/  IMAD.WIDE.U32 R4, P1, R3, UR5, R4 ;  /* 0x0000000503047c25 */ /* 0x000fc8000f820004 */
[----:B------:R-:W-:-:S04]  /*9430*/  IMAD.WIDE.U32 R2, R3, UR4, RZ ;  /* 0x0000000403027c25 */ /* 0x000fc8000f8e00ff */
[----:B------:R-:W-:Y:S01]  /*9440*/  IMAD.MOV.U32 R2, RZ, RZ, R5 ;  /* 0x000000ffff027224 */ /* 0x000fe200078e0005 */
[----:B------:R-:W-:Y:S01]  /*9450*/  IADD3 RZ, P3, R3, R4, RZ ;  /* 0x0000000403ff7210 */ /* 0x000fe20007f7e0ff */
[----:B------:R-:W-:-:S04]  /*9460*/  IMAD.X R3, RZ, RZ, RZ, P1 ;  /* 0x000000ffff037224 */ /* 0x000fc800008e06ff */
[----:B------:R-:W-:-:S08]  /*9470*/  IMAD.WIDE.U32.X R2, R11, UR5, R2, P3 ;  /* 0x000000050b027c25 */ /* 0x000fd000098e0402 */
.L_x_310:
[----:B------:R-:W0:Y:S01]  /*9480*/  LDC R21, c[0x0][0x65c] ;  /* 0x00019700ff157b82 */ /* 0x000e220000000800 */
[--C-:B------:R-:W-:Y:S01]  /*9490*/  SHF.R.U64 R11, R2, UR7, R3.reuse ;  /* 0x00000007020b7c19 */ /* 0x100fe20008001203 */
[----:B------:R-:W-:Y:S01]  /*94a0*/  FMUL R14, R14, UR8 ;  /* 0x000000080e0e7c20 */ /* 0x000fe20008400000 */
[----:B------:R-:W-:Y:S01]  /*94b0*/  SHF.R.U32.HI R2, RZ, UR7, R3 ;  /* 0x00000007ff027c19 */ /* 0x000fe20008011603 */
[----:B------:R-:W-:Y:S01]  /*94c0*/  ULDC UR6, c[0x0][0x154] ;  /* 0x0000550000067ab9 */ /* 0x000fe20000000800 */
[----:B------:R-:W-:Y:S01]  /*94d0*/  IADD3 R15, P1, RZ, -R11, RZ ;  /* 0x8000000bff0f7210 */ /* 0x000fe20007f3e0ff */
[----:B------:R-:W-:Y:S01]  /*94e0*/  ULDC.64 UR4, c[0x0][0x620] ;  /* 0x0001880000047ab9 */ /* 0x000fe20000000a00 */
[----:B-1----:R-:W-:Y:S01]  /*94f0*/  I2FP.F32.U32 R3, R13 ;  /* 0x0000000d00037245 */ /* 0x002fe20000201000 */
[----:B------:R-:W1:Y:S01]  /*9500*/  LDC R19, c[0x0][0x144] ;  /* 0x00005100ff137b82 */ /* 0x000e620000000800 */
[----:B------:R-:W2:Y:S01]  /*9510*/  F2I.U32.TRUNC.NTZ R14, R14 ;  /* 0x0000000e000e7305 */ /* 0x000ea2000020f000 */
[----:B------:R-:W-:-:S02]  /*9520*/  IMAD.X R2, RZ, RZ, ~R2, P1 ;  /* 0x000000ffff027224 */ /* 0x000fc400008e0e02 */
[----:B------:R-:W-:Y:S01]  /*9530*/  FMUL R4, R3, UR6 ;  /* 0x0000000603047c20 */ /* 0x000fe20008400000 */
[----:B------:R-:W-:Y:S01]  /*9540*/  IMAD.MOV.U32 R3, RZ, RZ, R17 ;  /* 0x000000ffff037224 */ /* 0x000fe200078e0011 */
[----:B------:R-:W-:Y:S01]  /*9550*/  ULDC.64 UR6, c[0x0][0x640] ;  /* 0x0001900000067ab9 */ /* 0x000fe20000000a00 */
[----:B------:R-:W-:Y:S01]  /*9560*/  IMAD R2, R2, UR4, RZ ;  /* 0x0000000402027c24 */ /* 0x000fe2000f8e02ff */
[----:B------:R-:W3:Y:S01]  /*9570*/  LDC R20, c[0x0][0x148] ;  /* 0x00005200ff147b82 */ /* 0x000ee20000000800 */
[----:B------:R-:W-:Y:S01]  /*9580*/  ISETP.NE.U32.AND P1, PT, RZ, UR6, PT ;  /* 0x00000006ff007c0c */ /* 0x000fe2000bf25070 */
[----:B------:R-:W4:Y:S01]  /*9590*/  F2I.U32.TRUNC.NTZ R4, R4 ;  /* 0x0000000400047305 */ /* 0x000f22000020f000 */
[----:B------:R-:W-:Y:S02]  /*95a0*/  IMAD R5, R15, UR5, R2 ;  /* 0x000000050f057c24 */ /* 0x000fe4000f8e0202 */
[----:B------:R-:W-:Y:S01]  /*95b0*/  IMAD.MOV.U32 R2, RZ, RZ, R18 ;  /* 0x000000ffff027224 */ /* 0x000fe200078e0012 */
[----:B------:R-:W-:-:S02]  /*95c0*/  ISETP.NE.AND.EX P1, PT, RZ, UR7, PT, P1 ;  /* 0x00000007ff007c0c */ /* 0x000fc4000bf25310 */
[----:B0-----:R-:W-:Y:S01]  /*95d0*/  ISETP.NE.AND P4, PT, R21, 0x1, PT ;  /* 0x000000011500780c */ /* 0x001fe20003f85270 */
[----:B------:R-:W-:Y:S01]  /*95e0*/  IMAD.WIDE.U32 R2, R15, UR4, R2 ;  /* 0x000000040f027c25 */ /* 0x000fe2000f8e0002 */
[----:B------:R-:W-:-:S03]  /*95f0*/  ULDC UR4, c[0x0][0x618] ;  /* 0x0001860000047ab9 */ /* 0x000fc60000000800 */
[----:B--2---:R-:W-:Y:S02]  /*9600*/  IMAD.MOV R14, RZ, RZ, -R14 ;  /* 0x000000ffff0e7224 */ /* 0x004fe400078e0a0e */
[----:B------:R-:W-:Y:S02]  /*9610*/  IMAD.IADD R3, R3, 0x1, R5 ;  /* 0x0000000103037824 */ /* 0x000fe400078e0205 */
[----:B-1----:R-:W-:-:S03]  /*9620*/  IMAD R12, R19, R14, R12 ;  /* 0x0000000e130c7224 */ /* 0x002fc600078e020c */
[--C-:B------:R-:W-:Y:S01]  /*9630*/  SHF.R.U64 R14, R2, UR4, R3.reuse ;  /* 0x00000004020e7c19 */ /* 0x100fe20008001203 */
[----:B----4-:R-:W-:Y:S01]  /*9640*/  IMAD.MOV R2, RZ, RZ, -R4 ;  /* 0x000000ffff027224 */ /* 0x010fe200078e0a04 */
[----:B------:R-:W-:Y:S01]  /*9650*/  SHF.R.U32.HI R3, RZ, UR4, R3 ;  /* 0x00000004ff037c19 */ /* 0x000fe20008011603 */
[----:B------:R-:W-:Y:S02]  /*9660*/  ULDC UR4, c[0x0][0x608] ;  /* 0x0001820000047ab9 */ /* 0x000fe40000000800 */
[----:B---3--:R-:W-:Y:S01]  /*9670*/  @P4 IMAD R12, R20, R2, R13 ;  /* 0x00000002140c4224 */ /* 0x008fe200078e020d */
[--C-:B------:R-:W-:Y:S02]  /*9680*/  SHF.R.U64 R19, R14, UR4, R3.reuse ;  /* 0x000000040e137c19 */ /* 0x100fe40008001203 */
[----:B------:R-:W-:Y:S01]  /*9690*/  SHF.R.U32.HI R2, RZ, UR4, R3 ;  /* 0x00000004ff027c19 */ /* 0x000fe20008011603 */
[----:B------:R-:W-:-:S03]  /*96a0*/  ULDC UR4, c[0x0][0x658] ;  /* 0x0001960000047ab9 */ /* 0x000fc60000000800 */
[--C-:B------:R-:W-:Y:S02]  /*96b0*/  SHF.R.U64 R13, R19, UR4, R2.reuse ;  /* 0x00000004130d7c19 */ /* 0x100fe40008001202 */
[----:B------:R-:W-:-:S03]  /*96c0*/  SHF.R.U32.HI R2, RZ, UR4, R2 ;  /* 0x00000004ff027c19 */ /* 0x000fc60008011602 */
[----:B------:R-:W-:Y:S02]  /*96d0*/  IMAD.MOV.U32 R4, RZ, RZ, R13 ;  /* 0x000000ffff047224 */ /* 0x000fe400078e000d */
[----:B------:R-:W-:Y:S01]  /*96e0*/  IMAD.MOV.U32 R3, RZ, RZ, R2 ;  /* 0x000000ffff037224 */ /* 0x000fe200078e0002 */
[----:B------:R-:W-:Y:S06]  /*96f0*/  @!P1 BRA `(.L_x_311) ;  /* 0x00000000002c9947 */ /* 0x000fec0003800000 */
        /* <DEDUP_REMOVED lines=9> */
[----:B------:R-:W-:-:S04]  /*9790*/  IMAD.WIDE.U32.X R2, R15, UR7, R2, P3 ;  /* 0x000000070f027c25 */ /* 0x000fc800098e0402 */
[----:B------:R-:W-:-:S07]  /*97a0*/  IMAD.MOV.U32 R4, RZ, RZ, R2 ;  /* 0x000000ffff047224 */ /* 0x000fce00078e0002 */
.L_x_311:
[----:B------:R-:W-:Y:S01]  /*97b0*/  ULDC UR4, c[0x0][0x648] ;  /* 0x0001920000047ab9 */ /* 0x000fe20000000800 */
[----:B------:R-:W-:Y:S01]  /*97c0*/  LOP3.LUT R2, R19, UR15, RZ, 0xc0, !PT ;  /* 0x0000000f13027c12 */ /* 0x000fe2000f8ec0ff */
[----:B------:R-:W-:Y:S01]  /*97d0*/  ULDC UR5, c[0x0][0x610] ;  /* 0x0001840000057ab9 */ /* 0x000fe20000000800 */
[----:B------:R-:W-:Y:S01]  /*97e0*/  SHF.R.U64 R3, R4, UR4, R3 ;  /* 0x0000000404037c19 */ /* 0x000fe20008001203 */
[----:B------:R-:W-:Y:S01]  /*97f0*/  ULDC UR4, c[0x0][0x638] ;  /* 0x00018e0000047ab9 */ /* 0x000fe20000000800 */
[----:B------:R-:W-:-:S03]  /*9800*/  LOP3.LUT R14, R14, UR14, RZ, 0xc0, !PT ;  /* 0x0000000e0e0e7c12 */ /* 0x000fc6000f8ec0ff */
[----:B------:R-:W-:Y:S02]  /*9810*/  IMAD.MOV R4, RZ, RZ, -R3 ;  /* 0x000000ffff047224 */ /* 0x000fe400078e0a03 */
[----:B------:R-:W-:Y:S02]  /*9820*/  IMAD R3, R3, UR16, R2 ;  /* 0x0000001003037c24 */ /* 0x000fe4000f8e0202 */
[----:B------:R-:W-:Y:S01]  /*9830*/  IMAD R13, R4, UR4, R13 ;  /* 0x00000004040d7c24 */ /* 0x000fe2000f8e020d */
[----:B------:R-:W-:Y:S01]  /*9840*/  ULDC UR4, c[0x0][0x600] ;  /* 0x0001800000047ab9 */ /* 0x000fe20000000800 */
[----:B------:R-:W-:Y:S02]  /*9850*/  IMAD R12, R3, UR5, R12 ;  /* 0x00000005030c7c24 */ /* 0x000fe4000f8e020c */
[----:B------:R-:W-:Y:S02]  /*9860*/  IMAD R13, R13, UR4, R14 ;  /* 0x000000040d0d7c24 */ /* 0x000fe4000f8e020e */
[----:B------:R-:W-:-:S02]  /*9870*/  IMAD.MOV.U32 R3, RZ, RZ, 0x1 ;  /* 0x00000001ff037424 */ /* 0x000fc400078e00ff */
[----:B------:R-:W-:Y:S01]  /*9880*/  IMAD.MOV.U32 R2, RZ, RZ, R11 ;  /* 0x000000ffff027224 */ /* 0x000fe200078e000b */
[----:B------:R-:W-:Y:S02]  /*9890*/  SEL R22, R13, R12, !P4 ;  /* 0x0000000c0d167207 */ /* 0x000fe40006000000 */
[----:B------:R-:W-:-:S07]  /*98a0*/  SEL R19, R12, R13, !P4 ;  /* 0x0000000d0c137207 */ /* 0x000fce0006000000 */
.L_x_309:
[----:B------:R-:W-:Y:S05]  /*98b0*/  BSYNC B1 ;  /* 0x0000000000017941 */ /* 0x000fea0003800000 */
.L_x_308:
[----:B------:R-:W-:-:S13]  /*98c0*/  LOP3.LUT P1, RZ, R3, 0xff, RZ, 0xc0, !PT ;  /* 0x000000ff03ff7812 */ /* 0x000fda000782c0ff */
[----:B------:R-:W-:Y:S05]  /*98d0*/  @P1 BRA `(.L_x_312) ;  /* 0xfffffff4001c1947 */ /* 0x000fea000383ffff */
[----:B------:R-:W-:Y:S05]  /*98e0*/  BSYNC B0 ;  /* 0x0000000000007941 */ /* 0x000fea0003800000 */
.L_x_300:
[----:B------:R-:W-:-:S03]  /*98f0*/  UMOV UR4, 0xffffffff ;  /* 0xffffffff00047882 */ /* 0x000fc60000000000 */
[----:B------:R-:W-:Y:S05]  /*9900*/  BRA.DIV UR4, `(.L_x_313) ;  /* 0x0000000e04c87947 */ /* 0x000fea000b800000 */
[----:B------:R-:W-:-:S13]  /*9910*/  ELECT P6, URZ, PT ;  /* 0x00000000003f782f */ /* 0x000fda00038c0000 */
.L_x_347:
[----:B------:R-:W-:Y:S04]  /*9920*/  BSSY B0, `(.L_x_314) ;  /* 0x00000cd000007945 */ /* 0x000fe80003800000 */
[----:B------:R-:W-:Y:S05]  /*9930*/  @!P6 BRA `(.L_x_315) ;  /* 0x0000000c002ce947 */ /* 0x000fea0003800000 */
[----:B------:R-:W-:-:S04]  /*9940*/  LOP3.LUT R16, R16, 0x2, RZ, 0xfc, !PT ;  /* 0x0000000210107812 */ /* 0x000fc800078efcff */
[----:B------:R-:W-:-:S13]  /*9950*/  ISETP.NE.AND P0, PT, R16, 0x3, PT ;  /* 0x000000031000780c */ /* 0x000fda0003f05270 */
[----:B------:R-:W-:Y:S05]  /*9960*/  @!P0 BRA `(.L_x_316) ;  /* 0x0000000000048947 */ /* 0x000fea0003800000 */
[----:B------:R-:W-:Y:S01]  /*9970*/  BPT.TRAP 0x1 ;  /* 0x000000040000795c */ /* 0x000fe20000300000 */
.L_x_316:
[----:B------:R-:W0:Y:S01]  /*9980*/  S2R R3, SR_CgaCtaId ;  /* 0x0000000000037919 */ /* 0x000e220000008800 */
[----:B------:R-:W-:Y:S02]  /*9990*/  MOV R2, 0x400 ;  /* 0x0000040000027802 */ /* 0x000fe40000000f00 */
[----:B------:R-:W-:Y:S02]  /*99a0*/  SHF.L.U32 R4, R0, 0x1f, RZ ;  /* 0x0000001f00047819 */ /* 0x000fe400000006ff */
[----:B0-----:R-:W-:-:S05]  /*99b0*/  LEA R2, R3, R2, 0x18 ;  /* 0x0000000203027211 */ /* 0x001fca00078ec0ff */
[----:B------:R-:W-:-:S04]  /*99c0*/  VIADD R2, R2, 0xb0 ;  /* 0x000000b002027836 */ /* 0x000fc80000000000 */
[C---:B------:R-:W-:Y:S02]  /*99d0*/  IMAD R7, R9.reuse, 0x8, R2 ;  /* 0x0000000809077824 */ /* 0x040fe400078e0202 */
[----:B------:R-:W-:Y:S02]  /*99e0*/  VIADD R9, R9, 0x1 ;  /* 0x0000000109097836 */ /* 0x000fe40000000000 */
[----:B------:R-:W0:Y:S03]  /*99f0*/  SYNCS.PHASECHK.TRANS64.TRYWAIT P0, [R7+URZ], R4 ;  /* 0x00000004070075a7 */ /* 0x000e26000800017f */
[----:B------:R-:W-:-:S04]  /*9a00*/  ISETP.NE.AND P1, PT, R9, 0x16, PT ;  /* 0x000000160900780c */ /* 0x000fc80003f25270 */
[----:B------:R-:W-:Y:S02]  /*9a10*/  SEL R3, RZ, 0x1, P1 ;  /* 0x00000001ff037807 */ /* 0x000fe40000800000 */
[----:B------:R-:W-:Y:S02]  /*9a20*/  SEL R9, R9, RZ, P1 ;  /* 0x000000ff09097207 */ /* 0x000fe40000800000 */
[----:B------:R-:W-:-:S03]  /*9a30*/  LOP3.LUT R6, R0, R3, RZ, 0x3c, !PT ;  /* 0x0000000300067212 */ /* 0x000fc600078e3cff */
[----:B------:R-:W-:Y:S01]  /*9a40*/  IMAD R8, R9, 0x8, R2 ;  /* 0x0000000809087824 */ /* 0x000fe200078e0202 */
[----:B------:R-:W-:Y:S01]  /*9a50*/  SHF.L.U32 R5, R6, 0x1f, RZ ;  /* 0x0000001f06057819 */ /* 0x000fe200000006ff */
[----:B0-----:R-:W-:Y:S06]  /*9a60*/  @!P0 BRA `(.L_x_317) ;  /* 0x0000000c00908947 */ /* 0x001fec0003800000 */
.L_x_348:
[----:B------:R-:W1:Y:S01]  /*9a70*/  SYNCS.PHASECHK.TRANS64.TRYWAIT P0, [R8+URZ], R5 ;  /* 0x00000005080075a7 */ /* 0x000e62000800017f */
[----:B------:R-:W-:-:S05]  /*9a80*/  VIADD R0, R9, 0x1 ;  /* 0x0000000109007836 */ /* 0x000fca0000000000 */
[----:B------:R-:W-:-:S04]  /*9a90*/  ISETP.NE.AND P1, PT, R0, 0x16, PT ;  /* 0x000000160000780c */ /* 0x000fc80003f25270 */
[----:B------:R-:W-:Y:S02]  /*9aa0*/  SEL R3, RZ, 0x1, P1 ;  /* 0x00000001ff037807 */ /* 0x000fe40000800000 */
[----:B0-----:R-:W-:Y:S02]  /*9ab0*/  SEL R7, R0, RZ, P1 ;  /* 0x000000ff00077207 */ /* 0x001fe40000800000 */
[----:B------:R-:W-:-:S03]  /*9ac0*/  LOP3.LUT R6, R6, R3, RZ, 0x3c, !PT ;  /* 0x0000000306067212 */ /* 0x000fc600078e3cff */
[----:B------:R-:W-:Y:S01]  /*9ad0*/  IMAD R9, R7, 0x8, R2 ;  /* 0x0000000807097824 */ /* 0x000fe200078e0202 */
[----:B------:R-:W-:Y:S01]  /*9ae0*/  SHF.L.U32 R4, R6, 0x1f, RZ ;  /* 0x0000001f06047819 */ /* 0x000fe200000006ff */
[----:B-1----:R-:W-:Y:S06]  /*9af0*/  @!P0 BRA `(.L_x_318) ;  /* 0x0000000c00808947 */ /* 0x002fec0003800000 */
.L_x_349:
[----:B------:R-:W1:Y:S01]  /*9b00*/  SYNCS.PHASECHK.TRANS64.TRYWAIT P0, [R9+URZ], R4 ;  /* 0x00000004090075a7 */ /* 0x000e62000800017f */
[----:B------:R-:W-:-:S05]  /*9b10*/  VIADD R0, R7, 0x1 ;  /* 0x0000000107007836 */ /* 0x000fca0000000000 */
[----:B------:R-:W-:-:S04]  /*9b20*/  ISETP.NE.AND P1, PT, R0, 0x16, PT ;  /* 0x000000160000780c */ /* 0x000fc80003f25270 */
[----:B------:R-:W-:Y:S02]  /*9b30*/  SEL R3, RZ, 0x1, P1 ;  /* 0x00000001ff037807 */ /* 0x000fe40000800000 */
[----:B------:R-:W-:Y:S02]  /*9b40*/  SEL R7, R0, RZ, P1 ;  /* 0x000000ff00077207 */ /* 0x000fe40000800000 */
[----:B------:R-:W-:-:S03]  /*9b50*/  LOP3.LUT R6, R6, R3, RZ, 0x3c, !PT ;  /* 0x0000000306067212 */ /* 0x000fc600078e3cff */
[----:B0-----:R-:W-:Y:S01]  /*9b60*/  IMAD R8, R7, 0x8, R2 ;  /* 0x0000000807087824 */ /* 0x001fe200078e0202 */
[----:B------:R-:W-:Y:S01]  /*9b70*/  SHF.L.U32 R5, R6, 0x1f, RZ ;  /* 0x0000001f06057819 */ /* 0x000fe200000006ff */
[----:B-1----:R-:W-:Y:S06]  /*9b80*/  @!P0 BRA `(.L_x_319) ;  /* 0x0000000c00708947 */ /* 0x002fec0003800000 */
.L_x_350:
        /* <DEDUP_REMOVED lines=9> */
.L_x_351:
        /* <DEDUP_REMOVED lines=9> */
.L_x_352:
        /* <DEDUP_REMOVED lines=9> */
.L_x_353:
        /* <DEDUP_REMOVED lines=9> */
.L_x_354:
        /* <DEDUP_REMOVED lines=9> */
.L_x_355:
        /* <DEDUP_REMOVED lines=9> */
.L_x_356:
        /* <DEDUP_REMOVED lines=9> */
.L_x_357:
        /* <DEDUP_REMOVED lines=9> */
.L_x_358:
        /* <DEDUP_REMOVED lines=9> */
.L_x_359:
        /* <DEDUP_REMOVED lines=9> */
.L_x_360:
        /* <DEDUP_REMOVED lines=9> */
.L_x_361:
        /* <DEDUP_REMOVED lines=9> */
.L_x_362:
        /* <DEDUP_REMOVED lines=9> */
.L_x_363:
        /* <DEDUP_REMOVED lines=9> */
.L_x_364:
        /* <DEDUP_REMOVED lines=9> */
.L_x_365:
        /* <DEDUP_REMOVED lines=9> */
.L_x_366:
[----:B------:R-:W1:Y:S01]  /*a490*/  SYNCS.PHASECHK.TRANS64.TRYWAIT P0, [R8+URZ], R5 ;  /* 0x00000005080075a7 */ /* 0x000e62000800017f */
[----:B------:R-:W-:-:S05]  /*a4a0*/  VIADD R0, R7, 0x1 ;  /* 0x0000000107007836 */ /* 0x000fca0000000000 */
[----:B------:R-:W-:-:S04]  /*a4b0*/  ISETP.NE.AND P1, PT, R0, 0x16, PT ;  /* 0x000000160000780c */ /* 0x000fc80003f25270 */
[----:B------:R-:W-:Y:S02]  /*a4c0*/  SEL R3, RZ, 0x1, P1 ;  /* 0x00000001ff037807 */ /* 0x000fe40000800000 */
[----:B------:R-:W-:Y:S02]  /*a4d0*/  SEL R7, R0, RZ, P1 ;  /* 0x000000ff00077207 */ /* 0x000fe40000800000 */
[----:B0-----:R-:W-:-:S03]  /*a4e0*/  LOP3.LUT R9, R6, R3, RZ, 0x3c, !PT ;  /* 0x0000000306097212 */ /* 0x001fc600078e3cff */
[----:B------:R-:W-:Y:S01]  /*a4f0*/  IMAD R11, R7, 0x8, R2 ;  /* 0x00000008070b7824 */ /* 0x000fe200078e0202 */
[----:B------:R-:W-:Y:S01]  /*a500*/  SHF.L.U32 R6, R9, 0x1f, RZ ;  /* 0x0000001f09067819 */ /* 0x000fe200000006ff */
[----:B-1----:R-:W-:Y:S06]  /*a510*/  @!P0 BRA `(.L_x_336) ;  /* 0x0000000800608947 */ /* 0x002fec0003800000 */
.L_x_367:
[----:B------:R-:W1:Y:S01]  /*a520*/  SYNCS.PHASECHK.TRANS64.TRYWAIT P0, [R11+URZ], R6 ;  /* 0x000000060b0075a7 */ /* 0x000e62000800017f */
[----:B------:R-:W-:-:S05]  /*a530*/  VIADD R0, R7, 0x1 ;  /* 0x0000000107007836 */ /* 0x000fca0000000000 */
[----:B------:R-:W-:-:S04]  /*a540*/  ISETP.NE.AND P1, PT, R0, 0x16, PT ;  /* 0x000000160000780c */ /* 0x000fc80003f25270 */
[----:B------:R-:W-:Y:S02]  /*a550*/  SEL R4, RZ, 0x1, P1 ;  /* 0x00000001ff047807 */ /* 0x000fe40000800000 */
[----:B------:R-:W-:Y:S02]  /*a560*/  SEL R3, R0, RZ, P1 ;  /* 0x000000ff00037207 */ /* 0x000fe40000800000 */
[----:B------:R-:W-:Y:S01]  /*a570*/  LOP3.LUT R0, R9, R4, RZ, 0x3c, !PT ;  /* 0x0000000409007212 */ /* 0x000fe200078e3cff */
[----:B-1----:R-:W-:Y:S06]  /*a580*/  @!P0 BRA `(.L_x_337) ;  /* 0x0000000800588947 */ /* 0x002fec0003800000 */
.L_x_368:
[----:B------:R-:W-:Y:S01]  /*a590*/  IMAD R3, R3, 0x8, R2 ;  /* 0x0000000803037824 */ /* 0x000fe200078e0202 */
[----:B------:R-:W-:-:S07]  /*a5a0*/  SHF.L.U32 R0, R0, 0x1f, RZ ;  /* 0x0000001f00007819 */ /* 0x000fce00000006ff */
.L_x_338:
[----:B--2---:R2:W3:Y:S02]  /*a5b0*/  SYNCS.PHASECHK.TRANS64.TRYWAIT P0, [R3+URZ], R0 ;  /* 0x00000000030075a7 */ /* 0x0044e4000800017f */
[----:B---3--:R-:W-:Y:S05]  /*a5c0*/  @!P0 NANOSLEEP.SYNCS 0x989680 ;  /* 0x009896800000895d */ /* 0x008fea0003900000 */
[----:B------:R-:W3:Y:S02]  /*a5d0*/  @!P0 SYNCS.PHASECHK.TRANS64 P0, [R3+URZ], R0 ;  /* 0x00000000030085a7 */ /* 0x000ee4000800007f */
[----:B---3--:R-:W-:Y:S05]  /*a5e0*/  @!P0 BRA `(.L_x_338) ;  /* 0xfffffffc00f08947 */ /* 0x008fea000383ffff */
.L_x_315:
[----:B------:R-:W-:Y:S05]  /*a5f0*/  BSYNC B0 ;  /* 0x0000000000007941 */ /* 0x000fea0003800000 */
.L_x_314:
[----:B------:R-:W-:Y:S05]  /*a600*/  EXIT ;  /* 0x000000000000794d */ /* 0x000fea0003800000 */
.L_x_20:
[----:B-1----:R1:W2:Y:S02]  /*a610*/  SYNCS.PHASECHK.TRANS64.TRYWAIT P0, [R159+URZ], R0 ;  /* 0x000000009f0075a7 */ /* 0x0022a4000800017f */
[----:B--2---:R-:W-:Y:S05]  /*a620*/  @!P0 NANOSLEEP.SYNCS 0x989680 ;  /* 0x009896800000895d */ /* 0x004fea0003900000 */
[----:B------:R-:W2:Y:S02]  /*a630*/  @!P0 SYNCS.PHASECHK.TRANS64 P0, [R159+URZ], R0 ;  /* 0x000000009f0085a7 */ /* 0x000ea4000800007f */
[----:B--2---:R-:W-:Y:S05]  /*a640*/  @!P0 BRA `(.L_x_20) ;  /* 0xfffffffc00f08947 */ /* 0x004fea000383ffff */
[----:B------:R-:W-:Y:S05]  /*a650*/  BRA `(.L_x_339) ;  /* 0xffffff70009c7947 */ /* 0x000fea000383ffff */
.L_x_25:
[----:B--2---:R2:W3:Y:S02]  /*a660*/  SYNCS.PHASECHK.TRANS64.TRYWAIT P1, [R3+URZ], R0 ;  /* 0x00000000030075a7 */ /* 0x0044e4000802017f */
[----:B---3--:R-:W-:Y:S05]  /*a670*/  @!P1 NANOSLEEP.SYNCS 0x989680 ;  /* 0x009896800000995d */ /* 0x008fea0003900000 */
[----:B------:R-:W3:Y:S02]  /*a680*/  @!P1 SYNCS.PHASECHK.TRANS64 P1, [R3+URZ], R0 ;  /* 0x00000000030095a7 */ /* 0x000ee4000802007f */
[----:B---3--:R-:W-:Y:S05]  /*a690*/  @!P1 BRA `(.L_x_25) ;  /* 0xfffffffc00f09947 */ /* 0x008fea000383ffff */
[----:B------:R-:W-:Y:S05]  /*a6a0*/  BRA `(.L_x_24) ;  /* 0xffffff74000c7947 */ /* 0x000fea000383ffff */
.L_x_30:
[----:B--2---:R-:W-:-:S04]  /*a6b0*/  IMAD.U32 R5, RZ, RZ, UR4 ;  /* 0x00000004ff057e24 */ /* 0x004fc8000f8e00ff */
[----:B------:R2:W3:Y:S03]  /*a6c0*/  SYNCS.PHASECHK.TRANS64.TRYWAIT P1, [R5+URZ], R4 ;  /* 0x00000004050075a7 */ /* 0x0004e6000802017f */
[----:B---3--:R-:W-:Y:S05]  /*a6d0*/  @!P1 NANOSLEEP.SYNCS 0x989680 ;  /* 0x009896800000995d */ /* 0x008fea0003900000 */
[----:B------:R-:W3:Y:S02]  /*a6e0*/  @!P1 SYNCS.PHASECHK.TRANS64 P1, [R5+URZ], R4 ;  /* 0x00000004050095a7 */ /* 0x000ee4000802007f */
[----:B---3--:R-:W-:Y:S05]  /*a6f0*/  @!P1 BRA `(.L_x_30) ;  /* 0xfffffffc00ec9947 */ /* 0x008fea000383ffff */
[----:B------:R-:W-:Y:S05]  /*a700*/  BRA `(.L_x_29) ;  /* 0xffffff7400807947 */ /* 0x000fea000383ffff */
.L_x_36:
[----:B-1----:R1:W2:Y:S02]  /*a710*/  SYNCS.PHASECHK.TRANS64.TRYWAIT P0, [R159+URZ+0x10], R0 ;  /* 0x000010009f0075a7 */ /* 0x0022a4000800017f */
[----:B--2---:R-:W-:Y:S05]  /*a720*/  @!P0 NANOSLEEP.SYNCS 0x989680 ;  /* 0x009896800000895d */ /* 0x004fea0003900000 */
[----:B------:R-:W2:Y:S02]  /*a730*/  @!P0 SYNCS.PHASECHK.TRANS64 P0, [R159+URZ+0x10], R0 ;  /* 0x000010009f0085a7 */ /* 0x000ea4000800007f */
[----:B--2---:R-:W-:Y:S05]  /*a740*/  @!P0 BRA `(.L_x_36) ;  /* 0xfffffffc00f08947 */ /* 0x004fea000383ffff */
[----:B------:R-:W-:Y:S05]  /*a750*/  BRA `(.L_x_340) ;  /* 0xffffff7800707947 */ /* 0x000fea000383ffff */
.L_x_301:
[----:B------:R-:W-:Y:S01]  /*a760*/  BSSY B1, `(.L_x_341) ;  /* 0x0000006000017945 */ /* 0x000fe20003800000 */
[----:B------:R-:W-:-:S07]  /*a770*/  IMAD.MOV.U32 R15, RZ, RZ, -0x1 ;  /* 0xffffffffff0f7424 */ /* 0x000fce00078e00ff */
[----:B-----5:R-:W-:Y:S05]  /*a780*/  WARPSYNC.COLLECTIVE R15, `(.L_x_342) ;  /* 0x000000000f0c7348 */ /* 0x020fea0003c00000 */
[----:B------:R-:W-:Y:S02]  /*a790*/  ELECT P6, UR62, PT ;  /* 0x00000000003e782f */ /* 0x000fe400038c0000 */
[----:B------:R-:W-:Y:S01]  /*a7a0*/  MOV R14, UR62 ;  /* 0x0000003e000e7c02 */ /* 0x000fe20008000f00 */
[----:B-----5:R-:W-:Y:S10]  /*a7b0*/  ENDCOLLECTIVE ;  /* 0x000000000000791b */ /* 0x020ff40003800000 */
.L_x_342:
[----:B------:R-:W-:Y:S05]  /*a7c0*/  BSYNC B1 ;  /* 0x0000000000017941 */ /* 0x000fea0003800000 */
.L_x_341:
[----:B------:R-:W-:Y:S05]  /*a7d0*/  BRA `(.L_x_343) ;  /* 0xffffffe400687947 */ /* 0x000fea000383ffff */
.L_x_304:
[----:B0-----:R0:W1:Y:S02]  /*a7e0*/  SYNCS.PHASECHK.TRANS64.TRYWAIT P1, [R13+URZ+0xb0], R4 ;  /* 0x0000b0040d0075a7 */ /* 0x001064000802017f */
[----:B-1----:R-:W-:Y:S05]  /*a7f0*/  @!P1 NANOSLEEP.SYNCS 0x989680 ;  /* 0x009896800000995d */ /* 0x002fea0003900000 */
[----:B------:R-:W1:Y:S02]  /*a800*/  @!P1 SYNCS.PHASECHK.TRANS64 P1, [R13+URZ+0xb0], R4 ;  /* 0x0000b0040d0095a7 */ /* 0x000e64000802007f */
[----:B-1----:R-:W-:Y:S05]  /*a810*/  @!P1 BRA `(.L_x_304) ;  /* 0xfffffffc00f09947 */ /* 0x002fea000383ffff */
[----:B------:R-:W-:Y:S05]  /*a820*/  BRA `(.L_x_344) ;  /* 0xffffffe400a47947 */ /* 0x000fea000383ffff */
.L_x_313:
[----:B------:R-:W-:Y:S01]  /*a830*/  BSSY B0, `(.L_x_345) ;  /* 0x0000006000007945 */ /* 0x000fe20003800000 */
[----:B------:R-:W-:-:S07]  /*a840*/  IMAD.MOV.U32 R15, RZ, RZ, -0x1 ;  /* 0xffffffffff0f7424 */ /* 0x000fce00078e00ff */
[----:B-----5:R-:W-:Y:S05]  /*a850*/  WARPSYNC.COLLECTIVE R15, `(.L_x_346) ;  /* 0x000000000f0c7348 */ /* 0x020fea0003c00000 */
[----:B------:R-:W-:Y:S02]  /*a860*/  ELECT P6, UR62, PT ;  /* 0x00000000003e782f */ /* 0x000fe400038c0000 */
[----:B------:R-:W-:Y:S01]  /*a870*/  MOV R14, UR62 ;  /* 0x0000003e000e7c02 */ /* 0x000fe20008000f00 */
[----:B-----5:R-:W-:Y:S10]  /*a880*/  ENDCOLLECTIVE ;  /* 0x000000000000791b */ /* 0x020ff40003800000 */
.L_x_346:
[----:B------:R-:W-:Y:S05]  /*a890*/  BSYNC B0 ;  /* 0x0000000000007941 */ /* 0x000fea0003800000 */
.L_x_345:
[----:B------:R-:W-:Y:S05]  /*a8a0*/  BRA `(.L_x_347) ;  /* 0xfffffff0001c7947 */ /* 0x000fea000383ffff */
.L_x_317:
[----:B0-----:R0:W1:Y:S02]  /*a8b0*/  SYNCS.PHASECHK.TRANS64.TRYWAIT P0, [R7+URZ], R4 ;  /* 0x00000004070075a7 */ /* 0x001064000800017f */
[----:B-1----:R-:W-:Y:S05]  /*a8c0*/  @!P0 NANOSLEEP.SYNCS 0x989680 ;  /* 0x009896800000895d */ /* 0x002fea0003900000 */
[----:B------:R-:W1:Y:S02]  /*a8d0*/  @!P0 SYNCS.PHASECHK.TRANS64 P0, [R7+URZ], R4 ;  /* 0x00000004070085a7 */ /* 0x000e64000800007f */
[----:B-1----:R-:W-:Y:S05]  /*a8e0*/  @!P0 BRA `(.L_x_317) ;  /* 0xfffffffc00f08947 */ /* 0x002fea000383ffff */
[----:B------:R-:W-:Y:S05]  /*a8f0*/  BRA `(.L_x_348) ;  /* 0xfffffff0005c7947 */ /* 0x000fea000383ffff */
.L_x_318:
[----:B0-----:R0:W1:Y:S02]  /*a900*/  SYNCS.PHASECHK.TRANS64.TRYWAIT P0, [R8+URZ], R5 ;  /* 0x00000005080075a7 */ /* 0x001064000800017f */
[----:B-1----:R-:W-:Y:S05]  /*a910*/  @!P0 NANOSLEEP.SYNCS 0x989680 ;  /* 0x009896800000895d */ /* 0x002fea0003900000 */
[----:B------:R-:W1:Y:S02]  /*a920*/  @!P0 SYNCS.PHASECHK.TRANS64 P0, [R8+URZ], R5 ;  /* 0x00000005080085a7 */ /* 0x000e64000800007f */
[----:B-1----:R-:W-:Y:S05]  /*a930*/  @!P0 BRA `(.L_x_318) ;  /* 0xfffffffc00f08947 */ /* 0x002fea000383ffff */
[----:B------:R-:W-:Y:S05]  /*a940*/  BRA `(.L_x_349) ;  /* 0xfffffff0006c7947 */ /* 0x000fea000383ffff */
.L_x_319:
[----:B0-----:R0:W1:Y:S02]  /*a950*/  SYNCS.PHASECHK.TRANS64.TRYWAIT P0, [R9+URZ], R4 ;  /* 0x00000004090075a7 */ /* 0x001064000800017f */
[----:B-1----:R-:W-:Y:S05]  /*a960*/  @!P0 NANOSLEEP.SYNCS 0x989680 ;  /* 0x009896800000895d */ /* 0x002fea0003900000 */
[----:B------:R-:W1:Y:S02]  /*a970*/  @!P0 SYNCS.PHASECHK.TRANS64 P0, [R9+URZ], R4 ;  /* 0x00000004090085a7 */ /* 0x000e64000800007f */
[----:B-1----:R-:W-:Y:S05]  /*a980*/  @!P0 BRA `(.L_x_319) ;  /* 0xfffffffc00f08947 */ /* 0x002fea000383ffff */
[----:B------:R-:W-:Y:S05]  /*a990*/  BRA `(.L_x_350) ;  /* 0xfffffff0007c7947 */ /* 0x000fea000383ffff */
.L_x_320:
[----:B0-----:R0:W1:Y:S02]  /*a9a0*/  SYNCS.PHASECHK.TRANS64.TRYWAIT P0, [R8+URZ], R5 ;  /* 0x00000005080075a7 */ /* 0x001064000800017f */
[----:B-1----:R-:W-:Y:S05]  /*a9b0*/  @!P0 NANOSLEEP.SYNCS 0x989680 ;  /* 0x009896800000895d */ /* 0x002fea0003900000 */
[----:B------:R-:W1:Y:S02]  /*a9c0*/  @!P0 SYNCS.PHASECHK.TRANS64 P0, [R8+URZ], R5 ;  /* 0x00000005080085a7 */ /* 0x000e64000800007f */
[----:B-1----:R-:W-:Y:S05]  /*a9d0*/  @!P0 BRA `(.L_x_320) ;  /* 0xfffffffc00f08947 */ /* 0x002fea000383ffff */
[----:B------:R-:W-:Y:S05]  /*a9e0*/  BRA `(.L_x_351) ;  /* 0xfffffff0008c7947 */ /* 0x000fea000383ffff */
.L_x_321:
[----:B0-----:R0:W1:Y:S02]  /*a9f0*/  SYNCS.PHASECHK.TRANS64.TRYWAIT P0, [R9+URZ], R4 ;  /* 0x00000004090075a7 */ /* 0x001064000800017f */
[----:B-1----:R-:W-:Y:S05]  /*aa00*/  @!P0 NANOSLEEP.SYNCS 0x989680 ;  /* 0x009896800000895d */ /* 0x002fea0003900000 */
[----:B------:R-:W1:Y:S02]  /*aa10*/  @!P0 SYNCS.PHASECHK.TRANS64 P0, [R9+URZ], R4 ;  /* 0x00000004090085a7 */ /* 0x000e64000800007f */
[----:B-1----:R-:W-:Y:S05]  /*aa20*/  @!P0 BRA `(.L_x_321) ;  /* 0xfffffffc00f08947 */ /* 0x002fea000383ffff */
[----:B------:R-:W-:Y:S05]  /*aa30*/  BRA `(.L_x_352) ;  /* 0xfffffff0009c7947 */ /* 0x000fea000383ffff */
.L_x_322:
[----:B0-----:R0:W1:Y:S02]  /*aa40*/  SYNCS.PHASECHK.TRANS64.TRYWAIT P0, [R8+URZ], R5 ;  /* 0x00000005080075a7 */ /* 0x001064000800017f */
[----:B-1----:R-:W-:Y:S05]  /*aa50*/  @!P0 NANOSLEEP.SYNCS 0x989680 ;  /* 0x009896800000895d */ /* 0x002fea0003900000 */
[----:B------:R-:W1:Y:S02]  /*aa60*/  @!P0 SYNCS.PHASECHK.TRANS64 P0, [R8+URZ], R5 ;  /* 0x00000005080085a7 */ /* 0x000e64000800007f */
[----:B-1----:R-:W-:Y:S05]  /*aa70*/  @!P0 BRA `(.L_x_322) ;  /* 0xfffffffc00f08947 */ /* 0x002fea000383ffff */
[----:B------:R-:W-:Y:S05]  /*aa80*/  BRA `(.L_x_353) ;  /* 0xfffffff000ac7947 */ /* 0x000fea000383ffff */
.L_x_323:
[----:B0-----:R0:W1:Y:S02]  /*aa90*/  SYNCS.PHASECHK.TRANS64.TRYWAIT P0, [R9+URZ], R4 ;  /* 0x00000004090075a7 */ /* 0x001064000800017f */
[----:B-1----:R-:W-:Y:S05]  /*aaa0*/  @!P0 NANOSLEEP.SYNCS 0x989680 ;  /* 0x009896800000895d */ /* 0x002fea0003900000 */
[----:B------:R-:W1:Y:S02]  /*aab0*/  @!P0 SYNCS.PHASECHK.TRANS64 P0, [R9+URZ], R4 ;  /* 0x00000004090085a7 */ /* 0x000e64000800007f */
[----:B-1----:R-:W-:Y:S05]  /*aac0*/  @!P0 BRA `(.L_x_323) ;  /* 0xfffffffc00f08947 */ /* 0x002fea000383ffff */
[----:B------:R-:W-:Y:S05]  /*aad0*/  BRA `(.L_x_354) ;  /* 0xfffffff000bc7947 */ /* 0x000fea000383ffff */
.L_x_324:
[----:B0-----:R0:W1:Y:S02]  /*aae0*/  SYNCS.PHASECHK.TRANS64.TRYWAIT P0, [R8+URZ], R5 ;  /* 0x00000005080075a7 */ /* 0x001064000800017f */
[----:B-1----:R-:W-:Y:S05]  /*aaf0*/  @!P0 NANOSLEEP.SYNCS 0x989680 ;  /* 0x009896800000895d */ /* 0x002fea0003900000 */
[----:B------:R-:W1:Y:S02]  /*ab00*/  @!P0 SYNCS.PHASECHK.TRANS64 P0, [R8+URZ], R5 ;  /* 0x00000005080085a7 */ /* 0x000e64000800007f */
[----:B-1----:R-:W-:Y:S05]  /*ab10*/  @!P0 BRA `(.L_x_324) ;  /* 0xfffffffc00f08947 */ /* 0x002fea000383ffff */
[----:B------:R-:W-:Y:S05]  /*ab20*/  BRA `(.L_x_355) ;  /* 0xfffffff000cc7947 */ /* 0x000fea000383ffff */
.L_x_325:
[----:B0-----:R0:W1:Y:S02]  /*ab30*/  SYNCS.PHASECHK.TRANS64.TRYWAIT P0, [R9+URZ], R4 ;  /* 0x00000004090075a7 */ /* 0x001064000800017f */
[----:B-1----:R-:W-:Y:S05]  /*ab40*/  @!P0 NANOSLEEP.SYNCS 0x989680 ;  /* 0x009896800000895d */ /* 0x002fea0003900000 */
[----:B------:R-:W1:Y:S02]  /*ab50*/  @!P0 SYNCS.PHASECHK.TRANS64 P0, [R9+URZ], R4 ;  /* 0x00000004090085a7 */ /* 0x000e64000800007f */
[----:B-1----:R-:W-:Y:S05]  /*ab60*/  @!P0 BRA `(.L_x_325) ;  /* 0xfffffffc00f08947 */ /* 0x002fea000383ffff */
[----:B------:R-:W-:Y:S05]  /*ab70*/  BRA `(.L_x_356) ;  /* 0xfffffff000dc7947 */ /* 0x000fea000383ffff */
.L_x_326:
[----:B0-----:R0:W1:Y:S02]  /*ab80*/  SYNCS.PHASECHK.TRANS64.TRYWAIT P0, [R8+URZ], R5 ;  /* 0x00000005080075a7 */ /* 0x001064000800017f */
[----:B-1----:R-:W-:Y:S05]  /*ab90*/  @!P0 NANOSLEEP.SYNCS 0x989680 ;  /* 0x009896800000895d */ /* 0x002fea0003900000 */
[----:B------:R-:W1:Y:S02]  /*aba0*/  @!P0 SYNCS.PHASECHK.TRANS64 P0, [R8+URZ], R5 ;  /* 0x00000005080085a7 */ /* 0x000e64000800007f */
[----:B-1----:R-:W-:Y:S05]  /*abb0*/  @!P0 BRA `(.L_x_326) ;  /* 0xfffffffc00f08947 */ /* 0x002fea000383ffff */
[----:B------:R-:W-:Y:S05]  /*abc0*/  BRA `(.L_x_357) ;  /* 0xfffffff000ec7947 */ /* 0x000fea000383ffff */
.L_x_327:
[----:B0-----:R0:W1:Y:S02]  /*abd0*/  SYNCS.PHASECHK.TRANS64.TRYWAIT P0, [R9+URZ], R4 ;  /* 0x00000004090075a7 */ /* 0x001064000800017f */
[----:B-1----:R-:W-:Y:S05]  /*abe0*/  @!P0 NANOSLEEP.SYNCS 0x989680 ;  /* 0x009896800000895d */ /* 0x002fea0003900000 */
[----:B------:R-:W1:Y:S02]  /*abf0*/  @!P0 SYNCS.PHASECHK.TRANS64 P0, [R9+URZ], R4 ;  /* 0x00000004090085a7 */ /* 0x000e64000800007f */
[----:B-1----:R-:W-:Y:S05]  /*ac00*/  @!P0 BRA `(.L_x_327) ;  /* 0xfffffffc00f08947 */ /* 0x002fea000383ffff */
[----:B------:R-:W-:Y:S05]  /*ac10*/  BRA `(.L_x_358) ;  /* 0xfffffff000fc7947 */ /* 0x000fea000383ffff */
.L_x_328:
[----:B0-----:R0:W1:Y:S02]  /*ac20*/  SYNCS.PHASECHK.TRANS64.TRYWAIT P0, [R8+URZ], R5 ;  /* 0x00000005080075a7 */ /* 0x001064000800017f */
[----:B-1----:R-:W-:Y:S05]  /*ac30*/  @!P0 NANOSLEEP.SYNCS 0x989680 ;  /* 0x009896800000895d */ /* 0x002fea0003900000 */
[----:B------:R-:W1:Y:S02]  /*ac40*/  @!P0 SYNCS.PHASECHK.TRANS64 P0, [R8+URZ], R5 ;  /* 0x00000005080085a7 */ /* 0x000e64000800007f */
[----:B-1----:R-:W-:Y:S05]  /*ac50*/  @!P0 BRA `(.L_x_328) ;  /* 0xfffffffc00f08947 */ /* 0x002fea000383ffff */
[----:B------:R-:W-:Y:S05]  /*ac60*/  BRA `(.L_x_359) ;  /* 0xfffffff4000c7947 */ /* 0x000fea000383ffff */
.L_x_329:
[----:B0-----:R0:W1:Y:S02]  /*ac70*/  SYNCS.PHASECHK.TRANS64.TRYWAIT P0, [R9+URZ], R4 ;  /* 0x00000004090075a7 */ /* 0x001064000800017f */
[----:B-1----:R-:W-:Y:S05]  /*ac80*/  @!P0 NANOSLEEP.SYNCS 0x989680 ;  /* 0x009896800000895d */ /* 0x002fea0003900000 */
[----:B------:R-:W1:Y:S02]  /*ac90*/  @!P0 SYNCS.PHASECHK.TRANS64 P0, [R9+URZ], R4 ;  /* 0x00000004090085a7 */ /* 0x000e64000800007f */
[----:B-1----:R-:W-:Y:S05]  /*aca0*/  @!P0 BRA `(.L_x_329) ;  /* 0xfffffffc00f08947 */ /* 0x002fea000383ffff */
[----:B------:R-:W-:Y:S05]  /*acb0*/  BRA `(.L_x_360) ;  /* 0xfffffff4001c7947 */ /* 0x000fea000383ffff */
.L_x_330:
[----:B0-----:R0:W1:Y:S02]  /*acc0*/  SYNCS.PHASECHK.TRANS64.TRYWAIT P0, [R8+URZ], R5 ;  /* 0x00000005080075a7 */ /* 0x001064000800017f */
[----:B-1----:R-:W-:Y:S05]  /*acd0*/  @!P0 NANOSLEEP.SYNCS 0x989680 ;  /* 0x009896800000895d */ /* 0x002fea0003900000 */
[----:B------:R-:W1:Y:S02]  /*ace0*/  @!P0 SYNCS.PHASECHK.TRANS64 P0, [R8+URZ], R5 ;  /* 0x00000005080085a7 */ /* 0x000e64000800007f */
[----:B-1----:R-:W-:Y:S05]  /*acf0*/  @!P0 BRA `(.L_x_330) ;  /* 0xfffffffc00f08947 */ /* 0x002fea000383ffff */
[----:B------:R-:W-:Y:S05]  /*ad00*/  BRA `(.L_x_361) ;  /* 0xfffffff4002c7947 */ /* 0x000fea000383ffff */
.L_x_331:
[----:B0-----:R0:W1:Y:S02]  /*ad10*/  SYNCS.PHASECHK.TRANS64.TRYWAIT P0, [R9+URZ], R4 ;  /* 0x00000004090075a7 */ /* 0x001064000800017f */
[----:B-1----:R-:W-:Y:S05]  /*ad20*/  @!P0 NANOSLEEP.SYNCS 0x989680 ;  /* 0x009896800000895d */ /* 0x002fea0003900000 */
[----:B------:R-:W1:Y:S02]  /*ad30*/  @!P0 SYNCS.PHASECHK.TRANS64 P0, [R9+URZ], R4 ;  /* 0x00000004090085a7 */ /* 0x000e64000800007f */
[----:B-1----:R-:W-:Y:S05]  /*ad40*/  @!P0 BRA `(.L_x_331) ;  /* 0xfffffffc00f08947 */ /* 0x002fea000383ffff */
[----:B------:R-:W-:Y:S05]  /*ad50*/  BRA `(.L_x_362) ;  /* 0xfffffff4003c7947 */ /* 0x000fea000383ffff */
.L_x_332:
[----:B0-----:R0:W1:Y:S02]  /*ad60*/  SYNCS.PHASECHK.TRANS64.TRYWAIT P0, [R8+URZ], R5 ;  /* 0x00000005080075a7 */ /* 0x001064000800017f */
[----:B-1----:R-:W-:Y:S05]  /*ad70*/  @!P0 NANOSLEEP.SYNCS 0x989680 ;  /* 0x009896800000895d */ /* 0x002fea0003900000 */
[----:B------:R-:W1:Y:S02]  /*ad80*/  @!P0 SYNCS.PHASECHK.TRANS64 P0, [R8+URZ], R5 ;  /* 0x00000005080085a7 */ /* 0x000e64000800007f */
[----:B-1----:R-:W-:Y:S05]  /*ad90*/  @!P0 BRA `(.L_x_332) ;  /* 0xfffffffc00f08947 */ /* 0x002fea000383ffff */
[----:B------:R-:W-:Y:S05]  /*ada0*/  BRA `(.L_x_363) ;  /* 0xfffffff4004c7947 */ /* 0x000fea000383ffff */
.L_x_333:
[----:B0-----:R0:W1:Y:S02]  /*adb0*/  SYNCS.PHASECHK.TRANS64.TRYWAIT P0, [R9+URZ], R4 ;  /* 0x00000004090075a7 */ /* 0x001064000800017f */
[----:B-1----:R-:W-:Y:S05]  /*adc0*/  @!P0 NANOSLEEP.SYNCS 0x989680 ;  /* 0x009896800000895d */ /* 0x002fea0003900000 */
[----:B------:R-:W1:Y:S02]  /*add0*/  @!P0 SYNCS.PHASECHK.TRANS64 P0, [R9+URZ], R4 ;  /* 0x00000004090085a7 */ /* 0x000e64000800007f */
[----:B-1----:R-:W-:Y:S05]  /*ade0*/  @!P0 BRA `(.L_x_333) ;  /* 0xfffffffc00f08947 */ /* 0x002fea000383ffff */
[----:B------:R-:W-:Y:S05]  /*adf0*/  BRA `(.L_x_364) ;  /* 0xfffffff4005c7947 */ /* 0x000fea000383ffff */
.L_x_334:
[----:B0-----:R0:W1:Y:S02]  /*ae00*/  SYNCS.PHASECHK.TRANS64.TRYWAIT P0, [R8+URZ], R5 ;  /* 0x00000005080075a7 */ /* 0x001064000800017f */
[----:B-1----:R-:W-:Y:S05]  /*ae10*/  @!P0 NANOSLEEP.SYNCS 0x989680 ;  /* 0x009896800000895d */ /* 0x002fea0003900000 */
[----:B------:R-:W1:Y:S02]  /*ae20*/  @!P0 SYNCS.PHASECHK.TRANS64 P0, [R8+URZ], R5 ;  /* 0x00000005080085a7 */ /* 0x000e64000800007f */
[----:B-1----:R-:W-:Y:S05]  /*ae30*/  @!P0 BRA `(.L_x_334) ;  /* 0xfffffffc00f08947 */ /* 0x002fea000383ffff */
[----:B------:R-:W-:Y:S05]  /*ae40*/  BRA `(.L_x_365) ;  /* 0xfffffff4006c7947 */ /* 0x000fea000383ffff */
.L_x_335:
[----:B0-----:R0:W1:Y:S02]  /*ae50*/  SYNCS.PHASECHK.TRANS64.TRYWAIT P0, [R9+URZ], R4 ;  /* 0x00000004090075a7 */ /* 0x001064000800017f */
[----:B-1----:R-:W-:Y:S05]  /*ae60*/  @!P0 NANOSLEEP.SYNCS 0x989680 ;  /* 0x009896800000895d */ /* 0x002fea0003900000 */
[----:B------:R-:W1:Y:S02]  /*ae70*/  @!P0 SYNCS.PHASECHK.TRANS64 P0, [R9+URZ], R4 ;  /* 0x00000004090085a7 */ /* 0x000e64000800007f */
[----:B-1----:R-:W-:Y:S05]  /*ae80*/  @!P0 BRA `(.L_x_335) ;  /* 0xfffffffc00f08947 */ /* 0x002fea000383ffff */
[----:B------:R-:W-:Y:S05]  /*ae90*/  BRA `(.L_x_366) ;  /* 0xfffffff4007c7947 */ /* 0x000fea000383ffff */
.L_x_336:
[----:B0-----:R0:W1:Y:S02]  /*aea0*/  SYNCS.PHASECHK.TRANS64.TRYWAIT P0, [R8+URZ], R5 ;  /* 0x00000005080075a7 */ /* 0x001064000800017f */
[----:B-1----:R-:W-:Y:S05]  /*aeb0*/  @!P0 NANOSLEEP.SYNCS 0x989680 ;  /* 0x009896800000895d */ /* 0x002fea0003900000 */
[----:B------:R-:W1:Y:S02]  /*aec0*/  @!P0 SYNCS.PHASECHK.TRANS64 P0, [R8+URZ], R5 ;  /* 0x00000005080085a7 */ /* 0x000e64000800007f */
[----:B-1----:R-:W-:Y:S05]  /*aed0*/  @!P0 BRA `(.L_x_336) ;  /* 0xfffffffc00f08947 */ /* 0x002fea000383ffff */
[----:B------:R-:W-:Y:S05]  /*aee0*/  BRA `(.L_x_367) ;  /* 0xfffffff4008c7947 */ /* 0x000fea000383ffff */
.L_x_337:
[----:B-1----:R1:W2:Y:S02]  /*aef0*/  SYNCS.PHASECHK.TRANS64.TRYWAIT P0, [R11+URZ], R6 ;  /* 0x000000060b0075a7 */ /* 0x0022a4000800017f */
[----:B--2---:R-:W-:Y:S05]  /*af00*/  @!P0 NANOSLEEP.SYNCS 0x989680 ;  /* 0x009896800000895d */ /* 0x004fea0003900000 */
[----:B------:R-:W2:Y:S02]  /*af10*/  @!P0 SYNCS.PHASECHK.TRANS64 P0, [R11+URZ], R6 ;  /* 0x000000060b0085a7 */ /* 0x000ea4000800007f */
[----:B--2---:R-:W-:Y:S05]  /*af20*/  @!P0 BRA `(.L_x_337) ;  /* 0xfffffffc00f08947 */ /* 0x004fea000383ffff */
[----:B------:R-:W-:Y:S05]  /*af30*/  BRA `(.L_x_368) ;  /* 0xfffffff400947947 */ /* 0x000fea000383ffff */
.L_x_369:
[----:B------:R-:W-:-:S00]  /*af40*/  BRA `(.L_x_369) ;  /* 0xfffffffc00fc7947 */ /* 0x000fc0000383ffff */
[----:B------:R-:W-:-:S00]  /*af50*/  NOP ;  /* 0x0000000000007918 */ /* 0x000fc00000000000 */
        /* <DEDUP_REMOVED lines=10> */
.L_x_370:


//--------------------- .nv.global.init           --------------------------
	.section	.nv.global.init,"aw",@progbits
.nv.global.init:
	.type		$str$22,@object
	.size		$str$22,($str$23 - $str$22)
$str$22:
        /*0000*/ 	.byte	0x6b, 0x5f, 0x74, 0x69, 0x6c, 0x65, 0x5f, 0x63, 0x6f, 0x75, 0x6e, 0x74, 0x20, 0x3e, 0x3d, 0x20
        /*0010*/ 	.byte	0x31, 0x00
	.type		$str$23,@object
	.size		$str$23,(__unnamed_1 - $str$23)
$str$23:
        /*0012*/ 	.byte	0x2f, 0x74, 0x6d, 0x70, 0x2f, 0x63, 0x75, 0x74, 0x6c, 0x61, 0x73, 0x73, 0x5f, 0x73, 0x77, 0x65
        /*0022*/ 	.byte	0x65, 0x70, 0x5f, 0x73, 0x72, 0x63, 0x2f, 0x69, 0x6e, 0x63, 0x6c, 0x75, 0x64, 0x65, 0x2f, 0x63
        /*0032*/ 	.byte	0x75, 0x74, 0x6c, 0x61, 0x73, 0x73, 0x2f, 0x67, 0x65, 0x6d, 0x6d, 0x2f, 0x63, 0x6f, 0x6c, 0x6c
        /*0042*/ 	.byte	0x65, 0x63, 0x74, 0x69, 0x76, 0x65, 0x2f, 0x73, 0x6d, 0x39, 0x30, 0x5f, 0x6d, 0x6d, 0x61, 0x5f
        /*0052*/ 	.byte	0x74, 0x6d, 0x61, 0x5f, 0x67, 0x6d, 0x6d, 0x61, 0x5f, 0x73, 0x73, 0x5f, 0x77, 0x61, 0x72, 0x70
        /*0062*/ 	.byte	0x73, 0x70, 0x65, 0x63, 0x69, 0x61, 0x6c, 0x69, 0x7a, 0x65, 0x64, 0x2e, 0x68, 0x70, 0x70, 0x00
	.type		__unnamed_1,@object
	.size		__unnamed_1,(.L_0 - __unnamed_1)
__unnamed_1:
        /*0072*/ 	.byte	0x76, 0x6f, 0x69, 0x64, 0x20, 0x63, 0x75, 0x74, 0x6c, 0x61, 0x73, 0x73, 0x3a, 0x3a, 0x67, 0x65
        /* <DEDUP_REMOVED lines=172> */
        /*0b42*/ 	.byte	0x6e, 0x74, 0x69, 0x74, 0x79, 0x5d, 0x00
.L_0:


//--------------------- .nv.shared._ZN7cutlass13device_kernelINS_4gemm6kernel13GemmUniversalIN4cute5tupleIJiiiiEEENS1_10collective13CollectiveMmaINS1_34MainloopSm90TmaGmmaWarpSpecializedILi22ENS5_IJNS4_1CILi1EEENSA_ILi2EEESB_EEENS1_32KernelTmaWarpSpecializedPingpongEEENS5_IJNSA_ILi64EEENSA_ILi256EEENSA_ILi32EEEEEEaNS5_IJlSB_lEEEaSK_NS4_8TiledMMAINS4_8MMA_AtomIJNS4_4SM904GMMA27MMA_64x256x32_S32S8S8_SS_TNEEEENS4_6LayoutINS5_IJSB_SB_SB_EEENS5_IJNSA_ILi0EEEST_ST_EEEEENS5_IJNS4_10UnderscoreESW_SW_EEEEENS4_23SM90_TMA_LOAD_MULTICASTENS4_14ComposedLayoutINS4_7SwizzleILi1ELi4ELi3EEENS4_18smem_ptr_flag_bitsILi8EEENSR_INS5_IJNSA_ILi8EEESI_EEENS5_IJSI_SB_EEEEEEEvNS4_8identityENS4_13SM90_TMA_LOADES19_vS1A_EENS_8epilogue10collective6detail29Sm90TmaWarpSpecializedAdapterINS1E_15DefaultEpilogueIaSK_SK_NS1D_6thread17LinearCombinationIaLi1EiiLNS1I_9ScaleType4KindE0ELNS_15FloatRoundStyleE2EaEENS1_15EpilogueDefaultEEEEEvvEEEEvNT_6ParamsE --------------------------
	.section	.nv.shared._ZN7cutlass13device_kernelINS_4gemm6kernel13GemmUniversalIN4cute5tupleIJiiiiEEENS1_10collective13CollectiveMmaINS1_34MainloopSm90TmaGmmaWarpSpecializedILi22ENS5_IJNS4_1CILi1EEENSA_ILi2EEESB_EEENS1_32KernelTmaWarpSpecializedPingpongEEENS5_IJNSA_ILi64EEENSA_ILi256EEENSA_ILi32EEEEEEaNS5_IJlSB_lEEEaSK_NS4_8TiledMMAINS4_8MMA_AtomIJNS4_4SM904GMMA27MMA_64x256x32_S32S8S8_SS_TNEEEENS4_6LayoutINS5_IJSB_SB_SB_EEENS5_IJNSA_ILi0EEEST_ST_EEEEENS5_IJNS4_10UnderscoreESW_SW_EEEEENS4_23SM90_TMA_LOAD_MULTICASTENS4_14ComposedLayoutINS4_7SwizzleILi1ELi4ELi3EEENS4_18smem_ptr_flag_bitsILi8EEENSR_INS5_IJNSA_ILi8EEESI_EEENS5_IJSI_SB_EEEEEEEvNS4_8identityENS4_13SM90_TMA_LOADES19_vS1A_EENS_8epilogue10collective6detail29Sm90TmaWarpSpecializedAdapterINS1E_15DefaultEpilogueIaSK_SK_NS1D_6thread17LinearCombinationIaLi1EiiLNS1I_9ScaleType4KindE0ELNS_15FloatRoundStyleE2EaEENS1_15EpilogueDefaultEEEEEvvEEEEvNT_6ParamsE,"aw",@nobits
	.sectionflags	@""
	.align	16
	.zero		1024


//--------------------- .nv.shared.reserved.0     --------------------------
	.section	.nv.shared.reserved.0,"aw",@nobits
	.weak		__nv_reservedSMEM_offset_0_alias
	.size		__nv_reservedSMEM_offset_0_alias, 0, 0
	.other		__nv_reservedSMEM_offset_0_alias,@"STO_CUDA_RESERVED_SHARED STV_DEFAULT"
__nv_reservedSMEM_offset_0_alias:
	.zero		0


//--------------------- .nv.global                --------------------------
	.section	.nv.global,"aw",@nobits
.nv.global:
	.type		_ZN39_INTERNAL_a633a698_4_k_cu_8f59996c_40724cute1_E,@object
	.size		_ZN39_INTERNAL_a633a698_4_k_cu_8f59996c_40724cute1_E,(_ZN39_INTERNAL_a633a698_4_k_cu_8f59996c_40724cuda3std3__45__cpo6cbeginE - _ZN39_INTERNAL_a633a698_4_k_cu_8f59996c_40724cute1_E)
_ZN39_INTERNAL_a633a698_4_k_cu_8f59996c_40724cute1_E:
	.zero		1
	.type		_ZN39_INTERNAL_a633a698_4_k_cu_8f59996c_40724cuda3std3__45__cpo6cbeginE,@object
	.size		_ZN39_INTERNAL_a633a698_4_k_cu_8f59996c_40724cuda3std3__45__cpo6cbeginE,(_ZN39_INTERNAL_a633a698_4_k_cu_8f59996c_40724cuda3std3__48in_placeE - _ZN39_INTERNAL_a633a698_4_k_cu_8f59996c_40724cuda3std3__45__cpo6cbeginE)
_ZN39_INTERNAL_a633a698_4_k_cu_8f59996c_40724cuda3std3__45__cpo6cbeginE:
	.zero		1
	.type		_ZN39_INTERNAL_a633a698_4_k_cu_8f59996c_40724cuda3std3__48in_placeE,@object
	.size		_ZN39_INTERNAL_a633a698_4_k_cu_8f59996c_40724cuda3std3__48in_placeE,(_ZN39_INTERNAL_a633a698_4_k_cu_8f59996c_40724cuda3std6ranges3__45__cpo9iter_moveE - _ZN39_INTERNAL_a633a698_4_k_cu_8f59996c_40724cuda3std3__48in_placeE)
_ZN39_INTERNAL_a633a698_4_k_cu_8f59996c_40724cuda3std3__48in_placeE:
	.zero		1
	.type		_ZN39_INTERNAL_a633a698_4_k_cu_8f59996c_40724cuda3std6ranges3__45__cpo9iter_moveE,@object
	.size		_ZN39_INTERNAL_a633a698_4_k_cu_8f59996c_40724cuda3std6ranges3__45__cpo9iter_moveE,(_ZN39_INTERNAL_a633a698_4_k_cu_8f59996c_40724cuda3std3__45__cpo5beginE - _ZN39_INTERNAL_a633a698_4_k_cu_8f59996c_40724cuda3std6ranges3__45__cpo9iter_moveE)
_ZN39_INTERNAL_a633a698_4_k_cu_8f59996c_40724cuda3std6ranges3__45__cpo9iter_moveE:
	.zero		1
	.type		_ZN39_INTERNAL_a633a698_4_k_cu_8f59996c_40724cuda3std3__45__cpo5beginE,@object
	.size		_ZN39_INTERNAL_a633a698_4_k_cu_8f59996c_40724cuda3std3__45__cpo5beginE,(_ZN39_INTERNAL_a633a698_4_k_cu_8f59996c_40724cuda3std3__441_GLOBAL__N__a633a698_4_k_cu_8f59996c_40726ignoreE - _ZN39_INTERNAL_a633a698_4_k_cu_8f59996c_40724cuda3std3__45__cpo5beginE)
_ZN39_INTERNAL_a633a698_4_k_cu_8f59996c_40724cuda3std3__45__cpo5beginE:
	.zero		1
	.type		_ZN39_INTERNAL_a633a698_4_k_cu_8f59996c_40724cuda3std3__441_GLOBAL__N__a633a698_4_k_cu_8f59996c_40726ignoreE,@object
	.size		_ZN39_INTERNAL_a633a698_4_k_cu_8f59996c_40724cuda3std3__441_GLOBAL__N__a633a698_4_k_cu_8f59996c_40726ignoreE,(_ZN39_INTERNAL_a633a698_4_k_cu_8f59996c_40724cute7productE - _ZN39_INTERNAL_a633a698_4_k_cu_8f59996c_40724cuda3std3__441_GLOBAL__N__a633a698_4_k_cu_8f59996c_40726ignoreE)
_ZN39_INTERNAL_a633a698_4_k_cu_8f59996c_40724cuda3std3__441_GLOBAL__N__a633a698_4_k_cu_8f59996c_40726ignoreE:
	.zero		1
	.type		_ZN39_INTERNAL_a633a698_4_k_cu_8f59996c_40724cute7productE,@object
	.size		_ZN39_INTERNAL_a633a698_4_k_cu_8f59996c_40724cute7productE,(_ZN39_INTERNAL_a633a698_4_k_cu_8f59996c_40724cuda3std3__45__cpo3endE - _ZN39_INTERNAL_a633a698_4_k_cu_8f59996c_40724cute7productE)
_ZN39_INTERNAL_a633a698_4_k_cu_8f59996c_40724cute7productE:
	.zero		1
	.type		_ZN39_INTERNAL_a633a698_4_k_cu_8f59996c_40724cuda3std3__45__cpo3endE,@object
	.size		_ZN39_INTERNAL_a633a698_4_k_cu_8f59996c_40724cuda3std3__45__cpo3endE,(_ZN39_INTERNAL_a633a698_4_k_cu_8f59996c_40724cuda3std3__419piecewise_constructE - _ZN39_INTERNAL_a633a698_4_k_cu_8f59996c_40724cuda3std3__45__cpo3endE)
_ZN39_INTERNAL_a633a698_4_k_cu_8f59996c_40724cuda3std3__45__cpo3endE:
	.zero		1
	.type		_ZN39_INTERNAL_a633a698_4_k_cu_8f59996c_40724cuda3std3__419piecewise_constructE,@object
	.size		_ZN39_INTERNAL_a633a698_4_k_cu_8f59996c_40724cuda3std3__419piecewise_constructE,(_ZN39_INTERNAL_a633a698_4_k_cu_8f59996c_40724cuda3std3__45__cpo4cendE - _ZN39_INTERNAL_a633a698_4_k_cu_8f59996c_40724cuda3std3__419piecewise_constructE)
_ZN39_INTERNAL_a633a698_4_k_cu_8f59996c_40724cuda3std3__419piecewise_constructE:
	.zero		1
	.type		_ZN39_INTERNAL_a633a698_4_k_cu_8f59996c_40724cuda3std3__45__cpo4cendE,@object
	.size		_ZN39_INTERNAL_a633a698_4_k_cu_8f59996c_40724cuda3std3__45__cpo4cendE,(_ZN39_INTERNAL_a633a698_4_k_cu_8f59996c_40724cuda3std6ranges3__45__cpo4swapE - _ZN39_INTERNAL_a633a698_4_k_cu_8f59996c_40724cuda3std3__45__cpo4cendE)
_ZN39_INTERNAL_a633a698_4_k_cu_8f59996c_40724cuda3std3__45__cpo4cendE:
	.zero		1
	.type		_ZN39_INTERNAL_a633a698_4_k_cu_8f59996c_40724cuda3std6ranges3__45__cpo4swapE,@object
	.size		_ZN39_INTERNAL_a633a698_4_k_cu_8f59996c_40724cuda3std6ranges3__45__cpo4swapE,(.L_8 - _ZN39_INTERNAL_a633a698_4_k_cu_8f59996c_40724cuda3std6ranges3__45__cpo4swapE)
_ZN39_INTERNAL_a633a698_4_k_cu_8f59996c_40724cuda3std6ranges3__45__cpo4swapE:
	.zero		1
.L_8:


//--------------------- .nv.constant0._ZN7cutlass13device_kernelINS_4gemm6kernel13GemmUniversalIN4cute5tupleIJiiiiEEENS1_10collective13CollectiveMmaINS1_34MainloopSm90TmaGmmaWarpSpecializedILi22ENS5_IJNS4_1CILi1EEENSA_ILi2EEESB_EEENS1_32KernelTmaWarpSpecializedPingpongEEENS5_IJNSA_ILi64EEENSA_ILi256EEENSA_ILi32EEEEEEaNS5_IJlSB_lEEEaSK_NS4_8TiledMMAINS4_8MMA_AtomIJNS4_4SM904GMMA27MMA_64x256x32_S32S8S8_SS_TNEEEENS4_6LayoutINS5_IJSB_SB_SB_EEENS5_IJNSA_ILi0EEEST_ST_EEEEENS5_IJNS4_10UnderscoreESW_SW_EEEEENS4_23SM90_TMA_LOAD_MULTICASTENS4_14ComposedLayoutINS4_7SwizzleILi1ELi4ELi3EEENS4_18smem_ptr_flag_bitsILi8EEENSR_INS5_IJNSA_ILi8EEESI_EEENS5_IJSI_SB_EEEEEEEvNS4_8identityENS4_13SM90_TMA_LOADES19_vS1A_EENS_8epilogue10collective6detail29Sm90TmaWarpSpecializedAdapterINS1E_15DefaultEpilogueIaSK_SK_NS1D_6thread17LinearCombinationIaLi1EiiLNS1I_9ScaleType4KindE0ELNS_15FloatRoundStyleE2EaEENS1_15EpilogueDefaultEEEEEvvEEEEvNT_6ParamsE --------------------------
	.section	.nv.constant0._ZN7cutlass13device_kernelINS_4gemm6kernel13GemmUniversalIN4cute5tupleIJiiiiEEENS1_10collective13CollectiveMmaINS1_34MainloopSm90TmaGmmaWarpSpecializedILi22ENS5_IJNS4_1CILi1EEENSA_ILi2EEESB_EEENS1_32KernelTmaWarpSpecializedPingpongEEENS5_IJNSA_ILi64EEENSA_ILi256EEENSA_ILi32EEEEEEaNS5_IJlSB_lEEEaSK_NS4_8TiledMMAINS4_8MMA_AtomIJNS4_4SM904GMMA27MMA_64x256x32_S32S8S8_SS_TNEEEENS4_6LayoutINS5_IJSB_SB_SB_EEENS5_IJNSA_ILi0EEEST_ST_EEEEENS5_IJNS4_10UnderscoreESW_SW_EEEEENS4_23SM90_TMA_LOAD_MULTICASTENS4_14ComposedLayoutINS4_7SwizzleILi1ELi4ELi3EEENS4_18smem_ptr_flag_bitsILi8EEENSR_INS5_IJNSA_ILi8EEESI_EEENS5_IJSI_SB_EEEEEEEvNS4_8identityENS4_13SM90_TMA_LOADES19_vS1A_EENS_8epilogue10collective6detail29Sm90TmaWarpSpecializedAdapterINS1E_15DefaultEpilogueIaSK_SK_NS1D_6thread17LinearCombinationIaLi1EiiLNS1I_9ScaleType4KindE0ELNS_15FloatRoundStyleE2EaEENS1_15EpilogueDefaultEEEEEvvEEEEvNT_6ParamsE,"a",@progbits
	.sectionflags	@""
	.align	4
.nv.constant0._ZN7cutlass13device_kernelINS_4gemm6kernel13GemmUniversalIN4cute5tupleIJiiiiEEENS1_10collective13CollectiveMmaINS1_34MainloopSm90TmaGmmaWarpSpecializedILi22ENS5_IJNS4_1CILi1EEENSA_ILi2EEESB_EEENS1_32KernelTmaWarpSpecializedPingpongEEENS5_IJNSA_ILi64EEENSA_ILi256EEENSA_ILi32EEEEEEaNS5_IJlSB_lEEEaSK_NS4_8TiledMMAINS4_8MMA_AtomIJNS4_4SM904GMMA27MMA_64x256x32_S32S8S8_SS_TNEEEENS4_6LayoutINS5_IJSB_SB_SB_EEENS5_IJNSA_ILi0EEEST_ST_EEEEENS5_IJNS4_10UnderscoreESW_SW_EEEEENS4_23SM90_TMA_LOAD_MULTICASTENS4_14ComposedLayoutINS4_7SwizzleILi1ELi4ELi3EEENS4_18smem_ptr_flag_bitsILi8EEENSR_INS5_IJNSA_ILi8EEESI_EEENS5_IJSI_SB_EEEEEEEvNS4_8identityENS4_13SM90_TMA_LOADES19_vS1A_EENS_8epilogue10collective6detail29Sm90TmaWarpSpecializedAdapterINS1E_15DefaultEpilogueIaSK_SK_NS1D_6thread17LinearCombinationIaLi1EiiLNS1I_9ScaleType4KindE0ELNS_15FloatRoundStyleE2EaEENS1_15EpilogueDefaultEEEEEvvEEEEvNT_6ParamsE:
	.zero		1664


//--------------------- SYMBOLS --------------------------

	.type		.nv.reservedSmem.offset0,@object
	.size		.nv.reservedSmem.offset0,0x4
	.type		__assertfail,@function
